//
// Generated by NVIDIA NVVM Compiler
//
// Compiler Build ID: CL-36424714
// Cuda compilation tools, release 13.0, V13.0.88
// Based on NVVM 20.0.0
//

.version 9.0
.target sm_100
.address_size 64

	// .globl	_Z10sumReduce1IiEvPT_S1_j
.extern .shared .align 16 .b8 __smem_d[];
.extern .shared .align 16 .b8 __smem[];

.visible .entry _Z10sumReduce1IiEvPT_S1_j(
	.param .u64 .ptr .align 1 _Z10sumReduce1IiEvPT_S1_j_param_0,
	.param .u64 .ptr .align 1 _Z10sumReduce1IiEvPT_S1_j_param_1,
	.param .u32 _Z10sumReduce1IiEvPT_S1_j_param_2
)
{
	.reg .pred 	%p<6>;
	.reg .b32 	%r<25>;
	.reg .b64 	%rd<9>;

	ld.param.u64 	%rd1, [_Z10sumReduce1IiEvPT_S1_j_param_0];
	ld.param.u64 	%rd2, [_Z10sumReduce1IiEvPT_S1_j_param_1];
	ld.param.u32 	%r11, [_Z10sumReduce1IiEvPT_S1_j_param_2];
	mov.u32 	%r1, %tid.x;
	mov.u32 	%r2, %ctaid.x;
	mov.u32 	%r3, %ntid.x;
	mad.lo.s32 	%r4, %r2, %r3, %r1;
	setp.ge.u32 	%p1, %r4, %r11;
	mov.b32 	%r23, 0;
	@%p1 bra 	$L__BB0_2;
	cvta.to.global.u64 	%rd3, %rd1;
	mul.wide.u32 	%rd4, %r4, 4;
	add.s64 	%rd5, %rd3, %rd4;
	ld.global.u32 	%r23, [%rd5];
$L__BB0_2:
	shl.b32 	%r12, %r1, 2;
	mov.u32 	%r13, __smem;
	add.s32 	%r7, %r13, %r12;
	st.shared.u32 	[%r7], %r23;
	bar.sync 	0;
	setp.lt.u32 	%p2, %r3, 2;
	@%p2 bra 	$L__BB0_7;
	mov.b32 	%r24, 1;
$L__BB0_4:
	shl.b32 	%r9, %r24, 1;
	add.s32 	%r15, %r9, -1;
	and.b32  	%r16, %r15, %r1;
	setp.ne.s32 	%p3, %r16, 0;
	@%p3 bra 	$L__BB0_6;
	shl.b32 	%r17, %r24, 2;
	add.s32 	%r18, %r7, %r17;
	ld.shared.u32 	%r19, [%r18];
	ld.shared.u32 	%r20, [%r7];
	add.s32 	%r21, %r20, %r19;
	st.shared.u32 	[%r7], %r21;
$L__BB0_6:
	bar.sync 	0;
	setp.lt.u32 	%p4, %r9, %r3;
	mov.u32 	%r24, %r9;
	@%p4 bra 	$L__BB0_4;
$L__BB0_7:
	setp.ne.s32 	%p5, %r1, 0;
	@%p5 bra 	$L__BB0_9;
	ld.shared.u32 	%r22, [__smem];
	cvta.to.global.u64 	%rd6, %rd2;
	mul.wide.u32 	%rd7, %r2, 4;
	add.s64 	%rd8, %rd6, %rd7;
	st.global.u32 	[%rd8], %r22;
$L__BB0_9:
	ret;

}
	// .globl	_Z10sumReduce2IiEvPT_S1_j
.visible .entry _Z10sumReduce2IiEvPT_S1_j(
	.param .u64 .ptr .align 1 _Z10sumReduce2IiEvPT_S1_j_param_0,
	.param .u64 .ptr .align 1 _Z10sumReduce2IiEvPT_S1_j_param_1,
	.param .u32 _Z10sumReduce2IiEvPT_S1_j_param_2
)
{
	.reg .pred 	%p<6>;
	.reg .b32 	%r<28>;
	.reg .b64 	%rd<9>;

	ld.param.u64 	%rd1, [_Z10sumReduce2IiEvPT_S1_j_param_0];
	ld.param.u64 	%rd2, [_Z10sumReduce2IiEvPT_S1_j_param_1];
	ld.param.u32 	%r11, [_Z10sumReduce2IiEvPT_S1_j_param_2];
	mov.u32 	%r1, %tid.x;
	mov.u32 	%r2, %ctaid.x;
	mov.u32 	%r3, %ntid.x;
	mad.lo.s32 	%r4, %r2, %r3, %r1;
	setp.ge.u32 	%p1, %r4, %r11;
	mov.b32 	%r26, 0;
	@%p1 bra 	$L__BB1_2;
	cvta.to.global.u64 	%rd3, %rd1;
	mul.wide.u32 	%rd4, %r4, 4;
	add.s64 	%rd5, %rd3, %rd4;
	ld.global.u32 	%r26, [%rd5];
$L__BB1_2:
	shl.b32 	%r12, %r1, 2;
	mov.u32 	%r13, __smem;
	add.s32 	%r14, %r13, %r12;
	st.shared.u32 	[%r14], %r26;
	bar.sync 	0;
	setp.lt.u32 	%p2, %r3, 2;
	@%p2 bra 	$L__BB1_7;
	mov.b32 	%r27, 1;
$L__BB1_4:
	shl.b32 	%r8, %r27, 1;
	mul.lo.s32 	%r9, %r8, %r1;
	setp.ge.u32 	%p3, %r9, %r3;
	@%p3 bra 	$L__BB1_6;
	add.s32 	%r16, %r9, %r27;
	shl.b32 	%r17, %r16, 2;
	add.s32 	%r19, %r13, %r17;
	ld.shared.u32 	%r20, [%r19];
	shl.b32 	%r21, %r9, 2;
	add.s32 	%r22, %r13, %r21;
	ld.shared.u32 	%r23, [%r22];
	add.s32 	%r24, %r23, %r20;
	st.shared.u32 	[%r22], %r24;
$L__BB1_6:
	bar.sync 	0;
	setp.lt.u32 	%p4, %r8, %r3;
	mov.u32 	%r27, %r8;
	@%p4 bra 	$L__BB1_4;
$L__BB1_7:
	setp.ne.s32 	%p5, %r1, 0;
	@%p5 bra 	$L__BB1_9;
	ld.shared.u32 	%r25, [__smem];
	cvta.to.global.u64 	%rd6, %rd2;
	mul.wide.u32 	%rd7, %r2, 4;
	add.s64 	%rd8, %rd6, %rd7;
	st.global.u32 	[%rd8], %r25;
$L__BB1_9:
	ret;

}
	// .globl	_Z10sumReduce3IiEvPT_S1_j
.visible .entry _Z10sumReduce3IiEvPT_S1_j(
	.param .u64 .ptr .align 1 _Z10sumReduce3IiEvPT_S1_j_param_0,
	.param .u64 .ptr .align 1 _Z10sumReduce3IiEvPT_S1_j_param_1,
	.param .u32 _Z10sumReduce3IiEvPT_S1_j_param_2
)
{
	.reg .pred 	%p<6>;
	.reg .b32 	%r<22>;
	.reg .b64 	%rd<9>;

	ld.param.u64 	%rd1, [_Z10sumReduce3IiEvPT_S1_j_param_0];
	ld.param.u64 	%rd2, [_Z10sumReduce3IiEvPT_S1_j_param_1];
	ld.param.u32 	%r11, [_Z10sumReduce3IiEvPT_S1_j_param_2];
	mov.u32 	%r1, %tid.x;
	mov.u32 	%r2, %ctaid.x;
	mov.u32 	%r21, %ntid.x;
	mad.lo.s32 	%r4, %r2, %r21, %r1;
	setp.ge.u32 	%p1, %r4, %r11;
	mov.b32 	%r20, 0;
	@%p1 bra 	$L__BB2_2;
	cvta.to.global.u64 	%rd3, %rd1;
	mul.wide.u32 	%rd4, %r4, 4;
	add.s64 	%rd5, %rd3, %rd4;
	ld.global.u32 	%r20, [%rd5];
$L__BB2_2:
	shl.b32 	%r12, %r1, 2;
	mov.u32 	%r13, __smem;
	add.s32 	%r7, %r13, %r12;
	st.shared.u32 	[%r7], %r20;
	bar.sync 	0;
	setp.lt.u32 	%p2, %r21, 2;
	@%p2 bra 	$L__BB2_6;
$L__BB2_3:
	shr.u32 	%r9, %r21, 1;
	setp.ge.u32 	%p3, %r1, %r9;
	@%p3 bra 	$L__BB2_5;
	shl.b32 	%r14, %r9, 2;
	add.s32 	%r15, %r7, %r14;
	ld.shared.u32 	%r16, [%r15];
	ld.shared.u32 	%r17, [%r7];
	add.s32 	%r18, %r17, %r16;
	st.shared.u32 	[%r7], %r18;
$L__BB2_5:
	bar.sync 	0;
	setp.gt.u32 	%p4, %r21, 3;
	mov.u32 	%r21, %r9;
	@%p4 bra 	$L__BB2_3;
$L__BB2_6:
	setp.ne.s32 	%p5, %r1, 0;
	@%p5 bra 	$L__BB2_8;
	ld.shared.u32 	%r19, [__smem];
	cvta.to.global.u64 	%rd6, %rd2;
	mul.wide.u32 	%rd7, %r2, 4;
	add.s64 	%rd8, %rd6, %rd7;
	st.global.u32 	[%rd8], %r19;
$L__BB2_8:
	ret;

}
	// .globl	_Z10sumReduce1IfEvPT_S1_j
.visible .entry _Z10sumReduce1IfEvPT_S1_j(
	.param .u64 .ptr .align 1 _Z10sumReduce1IfEvPT_S1_j_param_0,
	.param .u64 .ptr .align 1 _Z10sumReduce1IfEvPT_S1_j_param_1,
	.param .u32 _Z10sumReduce1IfEvPT_S1_j_param_2
)
{
	.reg .pred 	%p<6>;
	.reg .b32 	%r<17>;
	.reg .b32 	%f<9>;
	.reg .b64 	%rd<9>;

	ld.param.u64 	%rd1, [_Z10sumReduce1IfEvPT_S1_j_param_0];
	ld.param.u64 	%rd2, [_Z10sumReduce1IfEvPT_S1_j_param_1];
	ld.param.u32 	%r8, [_Z10sumReduce1IfEvPT_S1_j_param_2];
	mov.u32 	%r1, %tid.x;
	mov.u32 	%r2, %ctaid.x;
	mov.u32 	%r3, %ntid.x;
	mad.lo.s32 	%r4, %r2, %r3, %r1;
	setp.ge.u32 	%p1, %r4, %r8;
	mov.f32 	%f8, 0f00000000;
	@%p1 bra 	$L__BB3_2;
	cvta.to.global.u64 	%rd3, %rd1;
	mul.wide.u32 	%rd4, %r4, 4;
	add.s64 	%rd5, %rd3, %rd4;
	ld.global.f32 	%f8, [%rd5];
$L__BB3_2:
	shl.b32 	%r9, %r1, 2;
	mov.u32 	%r10, __smem;
	add.s32 	%r5, %r10, %r9;
	st.shared.f32 	[%r5], %f8;
	bar.sync 	0;
	setp.lt.u32 	%p2, %r3, 2;
	@%p2 bra 	$L__BB3_7;
	mov.b32 	%r16, 1;
$L__BB3_4:
	shl.b32 	%r7, %r16, 1;
	add.s32 	%r12, %r7, -1;
	and.b32  	%r13, %r12, %r1;
	setp.ne.s32 	%p3, %r13, 0;
	@%p3 bra 	$L__BB3_6;
	shl.b32 	%r14, %r16, 2;
	add.s32 	%r15, %r5, %r14;
	ld.shared.f32 	%f4, [%r15];
	ld.shared.f32 	%f5, [%r5];
	add.f32 	%f6, %f4, %f5;
	st.shared.f32 	[%r5], %f6;
$L__BB3_6:
	bar.sync 	0;
	setp.lt.u32 	%p4, %r7, %r3;
	mov.u32 	%r16, %r7;
	@%p4 bra 	$L__BB3_4;
$L__BB3_7:
	setp.ne.s32 	%p5, %r1, 0;
	@%p5 bra 	$L__BB3_9;
	ld.shared.f32 	%f7, [__smem];
	cvta.to.global.u64 	%rd6, %rd2;
	mul.wide.u32 	%rd7, %r2, 4;
	add.s64 	%rd8, %rd6, %rd7;
	st.global.f32 	[%rd8], %f7;
$L__BB3_9:
	ret;

}
	// .globl	_Z10sumReduce2IfEvPT_S1_j
.visible .entry _Z10sumReduce2IfEvPT_S1_j(
	.param .u64 .ptr .align 1 _Z10sumReduce2IfEvPT_S1_j_param_0,
	.param .u64 .ptr .align 1 _Z10sumReduce2IfEvPT_S1_j_param_1,
	.param .u32 _Z10sumReduce2IfEvPT_S1_j_param_2
)
{
	.reg .pred 	%p<6>;
	.reg .b32 	%r<20>;
	.reg .b32 	%f<9>;
	.reg .b64 	%rd<9>;

	ld.param.u64 	%rd1, [_Z10sumReduce2IfEvPT_S1_j_param_0];
	ld.param.u64 	%rd2, [_Z10sumReduce2IfEvPT_S1_j_param_1];
	ld.param.u32 	%r8, [_Z10sumReduce2IfEvPT_S1_j_param_2];
	mov.u32 	%r1, %tid.x;
	mov.u32 	%r2, %ctaid.x;
	mov.u32 	%r3, %ntid.x;
	mad.lo.s32 	%r4, %r2, %r3, %r1;
	setp.ge.u32 	%p1, %r4, %r8;
	mov.f32 	%f8, 0f00000000;
	@%p1 bra 	$L__BB4_2;
	cvta.to.global.u64 	%rd3, %rd1;
	mul.wide.u32 	%rd4, %r4, 4;
	add.s64 	%rd5, %rd3, %rd4;
	ld.global.f32 	%f8, [%rd5];
$L__BB4_2:
	shl.b32 	%r9, %r1, 2;
	mov.u32 	%r10, __smem;
	add.s32 	%r11, %r10, %r9;
	st.shared.f32 	[%r11], %f8;
	bar.sync 	0;
	setp.lt.u32 	%p2, %r3, 2;
	@%p2 bra 	$L__BB4_7;
	mov.b32 	%r19, 1;
$L__BB4_4:
	shl.b32 	%r6, %r19, 1;
	mul.lo.s32 	%r7, %r6, %r1;
	setp.ge.u32 	%p3, %r7, %r3;
	@%p3 bra 	$L__BB4_6;
	add.s32 	%r13, %r7, %r19;
	shl.b32 	%r14, %r13, 2;
	add.s32 	%r16, %r10, %r14;
	ld.shared.f32 	%f4, [%r16];
	shl.b32 	%r17, %r7, 2;
	add.s32 	%r18, %r10, %r17;
	ld.shared.f32 	%f5, [%r18];
	add.f32 	%f6, %f4, %f5;
	st.shared.f32 	[%r18], %f6;
$L__BB4_6:
	bar.sync 	0;
	setp.lt.u32 	%p4, %r6, %r3;
	mov.u32 	%r19, %r6;
	@%p4 bra 	$L__BB4_4;
$L__BB4_7:
	setp.ne.s32 	%p5, %r1, 0;
	@%p5 bra 	$L__BB4_9;
	ld.shared.f32 	%f7, [__smem];
	cvta.to.global.u64 	%rd6, %rd2;
	mul.wide.u32 	%rd7, %r2, 4;
	add.s64 	%rd8, %rd6, %rd7;
	st.global.f32 	[%rd8], %f7;
$L__BB4_9:
	ret;

}
	// .globl	_Z10sumReduce3IfEvPT_S1_j
.visible .entry _Z10sumReduce3IfEvPT_S1_j(
	.param .u64 .ptr .align 1 _Z10sumReduce3IfEvPT_S1_j_param_0,
	.param .u64 .ptr .align 1 _Z10sumReduce3IfEvPT_S1_j_param_1,
	.param .u32 _Z10sumReduce3IfEvPT_S1_j_param_2
)
{
	.reg .pred 	%p<6>;
	.reg .b32 	%r<14>;
	.reg .b32 	%f<9>;
	.reg .b64 	%rd<9>;

	ld.param.u64 	%rd1, [_Z10sumReduce3IfEvPT_S1_j_param_0];
	ld.param.u64 	%rd2, [_Z10sumReduce3IfEvPT_S1_j_param_1];
	ld.param.u32 	%r8, [_Z10sumReduce3IfEvPT_S1_j_param_2];
	mov.u32 	%r1, %tid.x;
	mov.u32 	%r2, %ctaid.x;
	mov.u32 	%r13, %ntid.x;
	mad.lo.s32 	%r4, %r2, %r13, %r1;
	setp.ge.u32 	%p1, %r4, %r8;
	mov.f32 	%f8, 0f00000000;
	@%p1 bra 	$L__BB5_2;
	cvta.to.global.u64 	%rd3, %rd1;
	mul.wide.u32 	%rd4, %r4, 4;
	add.s64 	%rd5, %rd3, %rd4;
	ld.global.f32 	%f8, [%rd5];
$L__BB5_2:
	shl.b32 	%r9, %r1, 2;
	mov.u32 	%r10, __smem;
	add.s32 	%r5, %r10, %r9;
	st.shared.f32 	[%r5], %f8;
	bar.sync 	0;
	setp.lt.u32 	%p2, %r13, 2;
	@%p2 bra 	$L__BB5_6;
$L__BB5_3:
	shr.u32 	%r7, %r13, 1;
	setp.ge.u32 	%p3, %r1, %r7;
	@%p3 bra 	$L__BB5_5;
	shl.b32 	%r11, %r7, 2;
	add.s32 	%r12, %r5, %r11;
	ld.shared.f32 	%f4, [%r12];
	ld.shared.f32 	%f5, [%r5];
	add.f32 	%f6, %f4, %f5;
	st.shared.f32 	[%r5], %f6;
$L__BB5_5:
	bar.sync 	0;
	setp.gt.u32 	%p4, %r13, 3;
	mov.u32 	%r13, %r7;
	@%p4 bra 	$L__BB5_3;
$L__BB5_6:
	setp.ne.s32 	%p5, %r1, 0;
	@%p5 bra 	$L__BB5_8;
	ld.shared.f32 	%f7, [__smem];
	cvta.to.global.u64 	%rd6, %rd2;
	mul.wide.u32 	%rd7, %r2, 4;
	add.s64 	%rd8, %rd6, %rd7;
	st.global.f32 	[%rd8], %f7;
$L__BB5_8:
	ret;

}
	// .globl	_Z10sumReduce1IdEvPT_S1_j
.visible .entry _Z10sumReduce1IdEvPT_S1_j(
	.param .u64 .ptr .align 1 _Z10sumReduce1IdEvPT_S1_j_param_0,
	.param .u64 .ptr .align 1 _Z10sumReduce1IdEvPT_S1_j_param_1,
	.param .u32 _Z10sumReduce1IdEvPT_S1_j_param_2
)
{
	.reg .pred 	%p<6>;
	.reg .b32 	%r<17>;
	.reg .b64 	%rd<9>;
	.reg .b64 	%fd<9>;

	ld.param.u64 	%rd1, [_Z10sumReduce1IdEvPT_S1_j_param_0];
	ld.param.u64 	%rd2, [_Z10sumReduce1IdEvPT_S1_j_param_1];
	ld.param.u32 	%r8, [_Z10sumReduce1IdEvPT_S1_j_param_2];
	mov.u32 	%r1, %tid.x;
	mov.u32 	%r2, %ctaid.x;
	mov.u32 	%r3, %ntid.x;
	mad.lo.s32 	%r4, %r2, %r3, %r1;
	setp.ge.u32 	%p1, %r4, %r8;
	mov.f64 	%fd8, 0d0000000000000000;
	@%p1 bra 	$L__BB6_2;
	cvta.to.global.u64 	%rd3, %rd1;
	mul.wide.u32 	%rd4, %r4, 8;
	add.s64 	%rd5, %rd3, %rd4;
	ld.global.f64 	%fd8, [%rd5];
$L__BB6_2:
	shl.b32 	%r9, %r1, 3;
	mov.u32 	%r10, __smem_d;
	add.s32 	%r5, %r10, %r9;
	st.shared.f64 	[%r5], %fd8;
	bar.sync 	0;
	setp.lt.u32 	%p2, %r3, 2;
	@%p2 bra 	$L__BB6_7;
	mov.b32 	%r16, 1;
$L__BB6_4:
	shl.b32 	%r7, %r16, 1;
	add.s32 	%r12, %r7, -1;
	and.b32  	%r13, %r12, %r1;
	setp.ne.s32 	%p3, %r13, 0;
	@%p3 bra 	$L__BB6_6;
	shl.b32 	%r14, %r16, 3;
	add.s32 	%r15, %r5, %r14;
	ld.shared.f64 	%fd4, [%r15];
	ld.shared.f64 	%fd5, [%r5];
	add.f64 	%fd6, %fd4, %fd5;
	st.shared.f64 	[%r5], %fd6;
$L__BB6_6:
	bar.sync 	0;
	setp.lt.u32 	%p4, %r7, %r3;
	mov.u32 	%r16, %r7;
	@%p4 bra 	$L__BB6_4;
$L__BB6_7:
	setp.ne.s32 	%p5, %r1, 0;
	@%p5 bra 	$L__BB6_9;
	ld.shared.f64 	%fd7, [__smem_d];
	cvta.to.global.u64 	%rd6, %rd2;
	mul.wide.u32 	%rd7, %r2, 8;
	add.s64 	%rd8, %rd6, %rd7;
	st.global.f64 	[%rd8], %fd7;
$L__BB6_9:
	ret;

}
	// .globl	_Z10sumReduce2IdEvPT_S1_j
.visible .entry _Z10sumReduce2IdEvPT_S1_j(
	.param .u64 .ptr .align 1 _Z10sumReduce2IdEvPT_S1_j_param_0,
	.param .u64 .ptr .align 1 _Z10sumReduce2IdEvPT_S1_j_param_1,
	.param .u32 _Z10sumReduce2IdEvPT_S1_j_param_2
)
{
	.reg .pred 	%p<6>;
	.reg .b32 	%r<20>;
	.reg .b64 	%rd<9>;
	.reg .b64 	%fd<9>;

	ld.param.u64 	%rd1, [_Z10sumReduce2IdEvPT_S1_j_param_0];
	ld.param.u64 	%rd2, [_Z10sumReduce2IdEvPT_S1_j_param_1];
	ld.param.u32 	%r8, [_Z10sumReduce2IdEvPT_S1_j_param_2];
	mov.u32 	%r1, %tid.x;
	mov.u32 	%r2, %ctaid.x;
	mov.u32 	%r3, %ntid.x;
	mad.lo.s32 	%r4, %r2, %r3, %r1;
	setp.ge.u32 	%p1, %r4, %r8;
	mov.f64 	%fd8, 0d0000000000000000;
	@%p1 bra 	$L__BB7_2;
	cvta.to.global.u64 	%rd3, %rd1;
	mul.wide.u32 	%rd4, %r4, 8;
	add.s64 	%rd5, %rd3, %rd4;
	ld.global.f64 	%fd8, [%rd5];
$L__BB7_2:
	shl.b32 	%r9, %r1, 3;
	mov.u32 	%r10, __smem_d;
	add.s32 	%r11, %r10, %r9;
	st.shared.f64 	[%r11], %fd8;
	bar.sync 	0;
	setp.lt.u32 	%p2, %r3, 2;
	@%p2 bra 	$L__BB7_7;
	mov.b32 	%r19, 1;
$L__BB7_4:
	shl.b32 	%r6, %r19, 1;
	mul.lo.s32 	%r7, %r6, %r1;
	setp.ge.u32 	%p3, %r7, %r3;
	@%p3 bra 	$L__BB7_6;
	add.s32 	%r13, %r7, %r19;
	shl.b32 	%r14, %r13, 3;
	add.s32 	%r16, %r10, %r14;
	ld.shared.f64 	%fd4, [%r16];
	shl.b32 	%r17, %r7, 3;
	add.s32 	%r18, %r10, %r17;
	ld.shared.f64 	%fd5, [%r18];
	add.f64 	%fd6, %fd4, %fd5;
	st.shared.f64 	[%r18], %fd6;
$L__BB7_6:
	bar.sync 	0;
	setp.lt.u32 	%p4, %r6, %r3;
	mov.u32 	%r19, %r6;
	@%p4 bra 	$L__BB7_4;
$L__BB7_7:
	setp.ne.s32 	%p5, %r1, 0;
	@%p5 bra 	$L__BB7_9;
	ld.shared.f64 	%fd7, [__smem_d];
	cvta.to.global.u64 	%rd6, %rd2;
	mul.wide.u32 	%rd7, %r2, 8;
	add.s64 	%rd8, %rd6, %rd7;
	st.global.f64 	[%rd8], %fd7;
$L__BB7_9:
	ret;

}
	// .globl	_Z10sumReduce3IdEvPT_S1_j
.visible .entry _Z10sumReduce3IdEvPT_S1_j(
	.param .u64 .ptr .align 1 _Z10sumReduce3IdEvPT_S1_j_param_0,
	.param .u64 .ptr .align 1 _Z10sumReduce3IdEvPT_S1_j_param_1,
	.param .u32 _Z10sumReduce3IdEvPT_S1_j_param_2
)
{
	.reg .pred 	%p<6>;
	.reg .b32 	%r<14>;
	.reg .b64 	%rd<9>;
	.reg .b64 	%fd<9>;

	ld.param.u64 	%rd1, [_Z10sumReduce3IdEvPT_S1_j_param_0];
	ld.param.u64 	%rd2, [_Z10sumReduce3IdEvPT_S1_j_param_1];
	ld.param.u32 	%r8, [_Z10sumReduce3IdEvPT_S1_j_param_2];
	mov.u32 	%r1, %tid.x;
	mov.u32 	%r2, %ctaid.x;
	mov.u32 	%r13, %ntid.x;
	mad.lo.s32 	%r4, %r2, %r13, %r1;
	setp.ge.u32 	%p1, %r4, %r8;
	mov.f64 	%fd8, 0d0000000000000000;
	@%p1 bra 	$L__BB8_2;
	cvta.to.global.u64 	%rd3, %rd1;
	mul.wide.u32 	%rd4, %r4, 8;
	add.s64 	%rd5, %rd3, %rd4;
	ld.global.f64 	%fd8, [%rd5];
$L__BB8_2:
	shl.b32 	%r9, %r1, 3;
	mov.u32 	%r10, __smem_d;
	add.s32 	%r5, %r10, %r9;
	st.shared.f64 	[%r5], %fd8;
	bar.sync 	0;
	setp.lt.u32 	%p2, %r13, 2;
	@%p2 bra 	$L__BB8_6;
$L__BB8_3:
	shr.u32 	%r7, %r13, 1;
	setp.ge.u32 	%p3, %r1, %r7;
	@%p3 bra 	$L__BB8_5;
	shl.b32 	%r11, %r7, 3;
	add.s32 	%r12, %r5, %r11;
	ld.shared.f64 	%fd4, [%r12];
	ld.shared.f64 	%fd5, [%r5];
	add.f64 	%fd6, %fd4, %fd5;
	st.shared.f64 	[%r5], %fd6;
$L__BB8_5:
	bar.sync 	0;
	setp.gt.u32 	%p4, %r13, 3;
	mov.u32 	%r13, %r7;
	@%p4 bra 	$L__BB8_3;
$L__BB8_6:
	setp.ne.s32 	%p5, %r1, 0;
	@%p5 bra 	$L__BB8_8;
	ld.shared.f64 	%fd7, [__smem_d];
	cvta.to.global.u64 	%rd6, %rd2;
	mul.wide.u32 	%rd7, %r2, 8;
	add.s64 	%rd8, %rd6, %rd7;
	st.global.f64 	[%rd8], %fd7;
$L__BB8_8:
	ret;

}


// ===== COMPILED SASS (sm_100) =====

	.target	sm_100

	.elftype	@"ET_EXEC"


//--------------------- .note.nv.tkinfo           --------------------------
	.section	.note.nv.tkinfo,"",@"SHT_NOTE"
	.sectionflags	@"SHF_NOTE_NV_TKINFO"
	.tkinfo
        /*0018*/ 	.word	0x00000002
        /*0030*/ 	.string	""
        /*0030*/ 	.string	"ptxas"
        /*0030*/ 	.string	"Cuda compilation tools, release 13.0, V13.0.88"
        /*0030*/ 	.string	"Build cuda_13.0.r13.0/compiler.36424714_0"
        /*0030*/ 	.string	"-arch sm_100 -m 64 "



//--------------------- .note.nv.cuinfo           --------------------------
	.section	.note.nv.cuinfo,"",@"SHT_NOTE"
	.sectionflags	@"SHF_NOTE_NV_CUINFO"
        /*0018*/ 	.short	0x0002
        /*001a*/ 	.short	0x0064
        /*001c*/ 	.short	0x0082
	.zero		2


//--------------------- .nv.info                  --------------------------
	.section	.nv.info,"",@"SHT_CUDA_INFO"
	.align	4


	//----- nvinfo : EIATTR_REGCOUNT
	.align		4
        /*0000*/ 	.byte	0x04, 0x2f
        /*0002*/ 	.short	(.L_1 - .L_0)
	.align		4
.L_0:
        /*0004*/ 	.word	index@(_Z10sumReduce1IiEvPT_S1_j)
        /*0008*/ 	.word	0x0000000b


	//----- nvinfo : EIATTR_FRAME_SIZE
	.align		4
.L_1:
        /*000c*/ 	.byte	0x04, 0x11
        /*000e*/ 	.short	(.L_3 - .L_2)
	.align		4
.L_2:
        /*0010*/ 	.word	index@(_Z10sumReduce1IiEvPT_S1_j)
        /*0014*/ 	.word	0x00000000


	//----- nvinfo : EIATTR_REGCOUNT
	.align		4
.L_3:
        /*0018*/ 	.byte	0x04, 0x2f
        /*001a*/ 	.short	(.L_5 - .L_4)
	.align		4
.L_4:
        /*001c*/ 	.word	index@(_Z10sumReduce2IiEvPT_S1_j)
        /*0020*/ 	.word	0x0000000a


	//----- nvinfo : EIATTR_FRAME_SIZE
	.align		4
.L_5:
        /*0024*/ 	.byte	0x04, 0x11
        /*0026*/ 	.short	(.L_7 - .L_6)
	.align		4
.L_6:
        /*0028*/ 	.word	index@(_Z10sumReduce2IiEvPT_S1_j)
        /*002c*/ 	.word	0x00000000


	//----- nvinfo : EIATTR_REGCOUNT
	.align		4
.L_7:
        /*0030*/ 	.byte	0x04, 0x2f
        /*0032*/ 	.short	(.L_9 - .L_8)
	.align		4
.L_8:
        /*0034*/ 	.word	index@(_Z10sumReduce3IiEvPT_S1_j)
        /*0038*/ 	.word	0x0000000b


	//----- nvinfo : EIATTR_FRAME_SIZE
	.align		4
.L_9:
        /*003c*/ 	.byte	0x04, 0x11
        /*003e*/ 	.short	(.L_11 - .L_10)
	.align		4
.L_10:
        /*0040*/ 	.word	index@(_Z10sumReduce3IiEvPT_S1_j)
        /*0044*/ 	.word	0x00000000


	//----- nvinfo : EIATTR_REGCOUNT
	.align		4
.L_11:
        /*0048*/ 	.byte	0x04, 0x2f
        /*004a*/ 	.short	(.L_13 - .L_12)
	.align		4
.L_12:
        /*004c*/ 	.word	index@(_Z10sumReduce1IfEvPT_S1_j)
        /*0050*/ 	.word	0x0000000b


	//----- nvinfo : EIATTR_FRAME_SIZE
	.align		4
.L_13:
        /*0054*/ 	.byte	0x04, 0x11
        /*0056*/ 	.short	(.L_15 - .L_14)
	.align		4
.L_14:
        /*0058*/ 	.word	index@(_Z10sumReduce1IfEvPT_S1_j)
        /*005c*/ 	.word	0x00000000


	//----- nvinfo : EIATTR_REGCOUNT
	.align		4
.L_15:
        /*0060*/ 	.byte	0x04, 0x2f
        /*0062*/ 	.short	(.L_17 - .L_16)
	.align		4
.L_16:
        /*0064*/ 	.word	index@(_Z10sumReduce2IfEvPT_S1_j)
        /*0068*/ 	.word	0x0000000a


	//----- nvinfo : EIATTR_FRAME_SIZE
	.align		4
.L_17:
        /*006c*/ 	.byte	0x04, 0x11
        /*006e*/ 	.short	(.L_19 - .L_18)
	.align		4
.L_18:
        /*0070*/ 	.word	index@(_Z10sumReduce2IfEvPT_S1_j)
        /*0074*/ 	.word	0x00000000


	//----- nvinfo : EIATTR_REGCOUNT
	.align		4
.L_19:
        /*0078*/ 	.byte	0x04, 0x2f
        /*007a*/ 	.short	(.L_21 - .L_20)
	.align		4
.L_20:
        /*007c*/ 	.word	index@(_Z10sumReduce3IfEvPT_S1_j)
        /*0080*/ 	.word	0x0000000b


	//----- nvinfo : EIATTR_FRAME_SIZE
	.align		4
.L_21:
        /*0084*/ 	.byte	0x04, 0x11
        /*0086*/ 	.short	(.L_23 - .L_22)
	.align		4
.L_22:
        /*0088*/ 	.word	index@(_Z10sumReduce3IfEvPT_S1_j)
        /*008c*/ 	.word	0x00000000


	//----- nvinfo : EIATTR_REGCOUNT
	.align		4
.L_23:
        /*0090*/ 	.byte	0x04, 0x2f
        /*0092*/ 	.short	(.L_25 - .L_24)
	.align		4
.L_24:
        /*0094*/ 	.word	index@(_Z10sumReduce1IdEvPT_S1_j)
        /*0098*/ 	.word	0x0000000d


	//----- nvinfo : EIATTR_FRAME_SIZE
	.align		4
.L_25:
        /*009c*/ 	.byte	0x04, 0x11
        /*009e*/ 	.short	(.L_27 - .L_26)
	.align		4
.L_26:
        /*00a0*/ 	.word	index@(_Z10sumReduce1IdEvPT_S1_j)
        /*00a4*/ 	.word	0x00000000


	//----- nvinfo : EIATTR_REGCOUNT
	.align		4
.L_27:
        /*00a8*/ 	.byte	0x04, 0x2f
        /*00aa*/ 	.short	(.L_29 - .L_28)
	.align		4
.L_28:
        /*00ac*/ 	.word	index@(_Z10sumReduce2IdEvPT_S1_j)
        /*00b0*/ 	.word	0x0000000c


	//----- nvinfo : EIATTR_FRAME_SIZE
	.align		4
.L_29:
        /*00b4*/ 	.byte	0x04, 0x11
        /*00b6*/ 	.short	(.L_31 - .L_30)
	.align		4
.L_30:
        /*00b8*/ 	.word	index@(_Z10sumReduce2IdEvPT_S1_j)
        /*00bc*/ 	.word	0x00000000


	//----- nvinfo : EIATTR_REGCOUNT
	.align		4
.L_31:
        /*00c0*/ 	.byte	0x04, 0x2f
        /*00c2*/ 	.short	(.L_33 - .L_32)
	.align		4
.L_32:
        /*00c4*/ 	.word	index@(_Z10sumReduce3IdEvPT_S1_j)
        /*00c8*/ 	.word	0x0000000d


	//----- nvinfo : EIATTR_FRAME_SIZE
	.align		4
.L_33:
        /*00cc*/ 	.byte	0x04, 0x11
        /*00ce*/ 	.short	(.L_35 - .L_34)
	.align		4
.L_34:
        /*00d0*/ 	.word	index@(_Z10sumReduce3IdEvPT_S1_j)
        /*00d4*/ 	.word	0x00000000


	//----- nvinfo : EIATTR_MIN_STACK_SIZE
	.align		4
.L_35:
        /*00d8*/ 	.byte	0x04, 0x12
        /*00da*/ 	.short	(.L_37 - .L_36)
	.align		4
.L_36:
        /*00dc*/ 	.word	index@(_Z10sumReduce3IdEvPT_S1_j)
        /*00e0*/ 	.word	0x00000000


	//----- nvinfo : EIATTR_MIN_STACK_SIZE
	.align		4
.L_37:
        /*00e4*/ 	.byte	0x04, 0x12
        /*00e6*/ 	.short	(.L_39 - .L_38)
	.align		4
.L_38:
        /*00e8*/ 	.word	index@(_Z10sumReduce2IdEvPT_S1_j)
        /*00ec*/ 	.word	0x00000000


	//----- nvinfo : EIATTR_MIN_STACK_SIZE
	.align		4
.L_39:
        /*00f0*/ 	.byte	0x04, 0x12
        /*00f2*/ 	.short	(.L_41 - .L_40)
	.align		4
.L_40:
        /*00f4*/ 	.word	index@(_Z10sumReduce1IdEvPT_S1_j)
        /*00f8*/ 	.word	0x00000000


	//----- nvinfo : EIATTR_MIN_STACK_SIZE
	.align		4
.L_41:
        /*00fc*/ 	.byte	0x04, 0x12
        /*00fe*/ 	.short	(.L_43 - .L_42)
	.align		4
.L_42:
        /*0100*/ 	.word	index@(_Z10sumReduce3IfEvPT_S1_j)
        /*0104*/ 	.word	0x00000000


	//----- nvinfo : EIATTR_MIN_STACK_SIZE
	.align		4
.L_43:
        /*0108*/ 	.byte	0x04, 0x12
        /*010a*/ 	.short	(.L_45 - .L_44)
	.align		4
.L_44:
        /*010c*/ 	.word	index@(_Z10sumReduce2IfEvPT_S1_j)
        /*0110*/ 	.word	0x00000000


	//----- nvinfo : EIATTR_MIN_STACK_SIZE
	.align		4
.L_45:
        /*0114*/ 	.byte	0x04, 0x12
        /*0116*/ 	.short	(.L_47 - .L_46)
	.align		4
.L_46:
        /*0118*/ 	.word	index@(_Z10sumReduce1IfEvPT_S1_j)
        /*011c*/ 	.word	0x00000000


	//----- nvinfo : EIATTR_MIN_STACK_SIZE
	.align		4
.L_47:
        /*0120*/ 	.byte	0x04, 0x12
        /*0122*/ 	.short	(.L_49 - .L_48)
	.align		4
.L_48:
        /*0124*/ 	.word	index@(_Z10sumReduce3IiEvPT_S1_j)
        /*0128*/ 	.word	0x00000000


	//----- nvinfo : EIATTR_MIN_STACK_SIZE
	.align		4
.L_49:
        /*012c*/ 	.byte	0x04, 0x12
        /*012e*/ 	.short	(.L_51 - .L_50)
	.align		4
.L_50:
        /*0130*/ 	.word	index@(_Z10sumReduce2IiEvPT_S1_j)
        /*0134*/ 	.word	0x00000000


	//----- nvinfo : EIATTR_MIN_STACK_SIZE
	.align		4
.L_51:
        /*0138*/ 	.byte	0x04, 0x12
        /*013a*/ 	.short	(.L_53 - .L_52)
	.align		4
.L_52:
        /*013c*/ 	.word	index@(_Z10sumReduce1IiEvPT_S1_j)
        /*0140*/ 	.word	0x00000000
.L_53:


//--------------------- .nv.compat                --------------------------
	.section	.nv.compat,"",@"SHT_CUDA_COMPAT_INFO"
	.align	4
        /*0000*/ 	.byte	0x02, 0x09, 0x00, 0x00, 0x02, 0x02, 0x01, 0x00, 0x02, 0x05, 0x05, 0x00, 0x03, 0x07, 0x01, 0x01
        /*0010*/ 	.byte	0x02, 0x03, 0x00, 0x00, 0x02, 0x06, 0x01, 0x00, 0x04, 0x0b, 0x08, 0x00, 0x01, 0x00, 0x00, 0x00
        /*0020*/ 	.byte	0x00, 0x00, 0x00, 0x00


//--------------------- .nv.info._Z10sumReduce3IdEvPT_S1_j --------------------------
	.section	.nv.info._Z10sumReduce3IdEvPT_S1_j,"",@"SHT_CUDA_INFO"
	.sectionflags	@""
	.align	4


	//----- nvinfo : EIATTR_CUDA_API_VERSION
	.align		4
        /*0000*/ 	.byte	0x04, 0x37
        /*0002*/ 	.short	(.L_55 - .L_54)
.L_54:
        /*0004*/ 	.word	0x00000082


	//----- nvinfo : EIATTR_KPARAM_INFO
	.align		4
.L_55:
        /*0008*/ 	.byte	0x04, 0x17
        /*000a*/ 	.short	(.L_57 - .L_56)
.L_56:
        /*000c*/ 	.word	0x00000000
        /*0010*/ 	.short	0x0002
        /*0012*/ 	.short	0x0010
        /*0014*/ 	.byte	0x00, 0xf0, 0x11, 0x00


	//----- nvinfo : EIATTR_KPARAM_INFO
	.align		4
.L_57:
        /*0018*/ 	.byte	0x04, 0x17
        /*001a*/ 	.short	(.L_59 - .L_58)
.L_58:
        /*001c*/ 	.word	0x00000000
        /*0020*/ 	.short	0x0001
        /*0022*/ 	.short	0x0008
        /*0024*/ 	.byte	0x00, 0xf5, 0x21, 0x00


	//----- nvinfo : EIATTR_KPARAM_INFO
	.align		4
.L_59:
        /*0028*/ 	.byte	0x04, 0x17
        /*002a*/ 	.short	(.L_61 - .L_60)
.L_60:
        /*002c*/ 	.word	0x00000000
        /*0030*/ 	.short	0x0000
        /*0032*/ 	.short	0x0000
        /*0034*/ 	.byte	0x00, 0xf5, 0x21, 0x00


	//----- nvinfo : EIATTR_SPARSE_MMA_MASK
	.align		4
.L_61:
        /*0038*/ 	.byte	0x03, 0x50
        /*003a*/ 	.short	0x0000


	//----- nvinfo : EIATTR_MAXREG_COUNT
	.align		4
        /*003c*/ 	.byte	0x03, 0x1b
        /*003e*/ 	.short	0x00ff


	//----- nvinfo : EIATTR_NUM_BARRIERS
	.align		4
        /*0040*/ 	.byte	0x02, 0x4c
        /*0042*/ 	.byte	0x01
	.zero		1


	//----- nvinfo : EIATTR_MERCURY_ISA_VERSION
	.align		4
        /*0044*/ 	.byte	0x03, 0x5f
        /*0046*/ 	.short	0x0101


	//----- nvinfo : EIATTR_VRC_CTA_INIT_COUNT
	.align		4
        /*0048*/ 	.byte	0x02, 0x4a
	.zero		1
	.zero		1


	//----- nvinfo : EIATTR_EXIT_INSTR_OFFSETS
	.align		4
        /*004c*/ 	.byte	0x04, 0x1c
        /*004e*/ 	.short	(.L_63 - .L_62)


	//   ....[0]....
.L_62:
        /*0050*/ 	.word	0x00000210


	//   ....[1]....
        /*0054*/ 	.word	0x00000290


	//----- nvinfo : EIATTR_CBANK_PARAM_SIZE
	.align		4
.L_63:
        /*0058*/ 	.byte	0x03, 0x19
        /*005a*/ 	.short	0x0014


	//----- nvinfo : EIATTR_PARAM_CBANK
	.align		4
        /*005c*/ 	.byte	0x04, 0x0a
        /*005e*/ 	.short	(.L_65 - .L_64)
	.align		4
.L_64:
        /*0060*/ 	.word	index@(.nv.constant0._Z10sumReduce3IdEvPT_S1_j)
        /*0064*/ 	.short	0x0380
        /*0066*/ 	.short	0x0014


	//----- nvinfo : EIATTR_SW_WAR
	.align		4
.L_65:
        /*0068*/ 	.byte	0x04, 0x36
        /*006a*/ 	.short	(.L_67 - .L_66)
.L_66:
        /*006c*/ 	.word	0x00000008
.L_67:


//--------------------- .nv.info._Z10sumReduce2IdEvPT_S1_j --------------------------
	.section	.nv.info._Z10sumReduce2IdEvPT_S1_j,"",@"SHT_CUDA_INFO"
	.sectionflags	@""
	.align	4


	//----- nvinfo : EIATTR_CUDA_API_VERSION
	.align		4
        /*0000*/ 	.byte	0x04, 0x37
        /*0002*/ 	.short	(.L_69 - .L_68)
.L_68:
        /*0004*/ 	.word	0x00000082


	//----- nvinfo : EIATTR_KPARAM_INFO
	.align		4
.L_69:
        /*0008*/ 	.byte	0x04, 0x17
        /*000a*/ 	.short	(.L_71 - .L_70)
.L_70:
        /*000c*/ 	.word	0x00000000
        /*0010*/ 	.short	0x0002
        /*0012*/ 	.short	0x0010
        /*0014*/ 	.byte	0x00, 0xf0, 0x11, 0x00


	//----- nvinfo : EIATTR_KPARAM_INFO
	.align		4
.L_71:
        /*0018*/ 	.byte	0x04, 0x17
        /*001a*/ 	.short	(.L_73 - .L_72)
.L_72:
        /*001c*/ 	.word	0x00000000
        /*0020*/ 	.short	0x0001
        /*0022*/ 	.short	0x0008
        /*0024*/ 	.byte	0x00, 0xf5, 0x21, 0x00


	//----- nvinfo : EIATTR_KPARAM_INFO
	.align		4
.L_73:
        /*0028*/ 	.byte	0x04, 0x17
        /*002a*/ 	.short	(.L_75 - .L_74)
.L_74:
        /*002c*/ 	.word	0x00000000
        /*0030*/ 	.short	0x0000
        /*0032*/ 	.short	0x0000
        /*0034*/ 	.byte	0x00, 0xf5, 0x21, 0x00


	//----- nvinfo : EIATTR_SPARSE_MMA_MASK
	.align		4
.L_75:
        /*0038*/ 	.byte	0x03, 0x50
        /*003a*/ 	.short	0x0000


	//----- nvinfo : EIATTR_MAXREG_COUNT
	.align		4
        /*003c*/ 	.byte	0x03, 0x1b
        /*003e*/ 	.short	0x00ff


	//----- nvinfo : EIATTR_NUM_BARRIERS
	.align		4
        /*0040*/ 	.byte	0x02, 0x4c
        /*0042*/ 	.byte	0x01
	.zero		1


	//----- nvinfo : EIATTR_MERCURY_ISA_VERSION
	.align		4
        /*0044*/ 	.byte	0x03, 0x5f
        /*0046*/ 	.short	0x0101


	//----- nvinfo : EIATTR_VRC_CTA_INIT_COUNT
	.align		4
        /*0048*/ 	.byte	0x02, 0x4a
	.zero		1
	.zero		1


	//----- nvinfo : EIATTR_EXIT_INSTR_OFFSETS
	.align		4
        /*004c*/ 	.byte	0x04, 0x1c
        /*004e*/ 	.short	(.L_77 - .L_76)


	//   ....[0]....
.L_76:
        /*0050*/ 	.word	0x00000240


	//   ....[1]....
        /*0054*/ 	.word	0x000002c0


	//----- nvinfo : EIATTR_CBANK_PARAM_SIZE
	.align		4
.L_77:
        /*0058*/ 	.byte	0x03, 0x19
        /*005a*/ 	.short	0x0014


	//----- nvinfo : EIATTR_PARAM_CBANK
	.align		4
        /*005c*/ 	.byte	0x04, 0x0a
        /*005e*/ 	.short	(.L_79 - .L_78)
	.align		4
.L_78:
        /*0060*/ 	.word	index@(.nv.constant0._Z10sumReduce2IdEvPT_S1_j)
        /*0064*/ 	.short	0x0380
        /*0066*/ 	.short	0x0014


	//----- nvinfo : EIATTR_SW_WAR
	.align		4
.L_79:
        /*0068*/ 	.byte	0x04, 0x36
        /*006a*/ 	.short	(.L_81 - .L_80)
.L_80:
        /*006c*/ 	.word	0x00000008
.L_81:


//--------------------- .nv.info._Z10sumReduce1IdEvPT_S1_j --------------------------
	.section	.nv.info._Z10sumReduce1IdEvPT_S1_j,"",@"SHT_CUDA_INFO"
	.sectionflags	@""
	.align	4


	//----- nvinfo : EIATTR_CUDA_API_VERSION
	.align		4
        /*0000*/ 	.byte	0x04, 0x37
        /*0002*/ 	.short	(.L_83 - .L_82)
.L_82:
        /*0004*/ 	.word	0x00000082


	//----- nvinfo : EIATTR_KPARAM_INFO
	.align		4
.L_83:
        /*0008*/ 	.byte	0x04, 0x17
        /*000a*/ 	.short	(.L_85 - .L_84)
.L_84:
        /*000c*/ 	.word	0x00000000
        /*0010*/ 	.short	0x0002
        /*0012*/ 	.short	0x0010
        /*0014*/ 	.byte	0x00, 0xf0, 0x11, 0x00


	//----- nvinfo : EIATTR_KPARAM_INFO
	.align		4
.L_85:
        /*0018*/ 	.byte	0x04, 0x17
        /*001a*/ 	.short	(.L_87 - .L_86)
.L_86:
        /*001c*/ 	.word	0x00000000
        /*0020*/ 	.short	0x0001
        /*0022*/ 	.short	0x0008
        /*0024*/ 	.byte	0x00, 0xf5, 0x21, 0x00


	//----- nvinfo : EIATTR_KPARAM_INFO
	.align		4
.L_87:
        /*0028*/ 	.byte	0x04, 0x17
        /*002a*/ 	.short	(.L_89 - .L_88)
.L_88:
        /*002c*/ 	.word	0x00000000
        /*0030*/ 	.short	0x0000
        /*0032*/ 	.short	0x0000
        /*0034*/ 	.byte	0x00, 0xf5, 0x21, 0x00


	//----- nvinfo : EIATTR_SPARSE_MMA_MASK
	.align		4
.L_89:
        /*0038*/ 	.byte	0x03, 0x50
        /*003a*/ 	.short	0x0000


	//----- nvinfo : EIATTR_MAXREG_COUNT
	.align		4
        /*003c*/ 	.byte	0x03, 0x1b
        /*003e*/ 	.short	0x00ff


	//----- nvinfo : EIATTR_NUM_BARRIERS
	.align		4
        /*0040*/ 	.byte	0x02, 0x4c
        /*0042*/ 	.byte	0x01
	.zero		1


	//----- nvinfo : EIATTR_MERCURY_ISA_VERSION
	.align		4
        /*0044*/ 	.byte	0x03, 0x5f
        /*0046*/ 	.short	0x0101


	//----- nvinfo : EIATTR_VRC_CTA_INIT_COUNT
	.align		4
        /*0048*/ 	.byte	0x02, 0x4a
	.zero		1
	.zero		1


	//----- nvinfo : EIATTR_EXIT_INSTR_OFFSETS
	.align		4
        /*004c*/ 	.byte	0x04, 0x1c
        /*004e*/ 	.short	(.L_91 - .L_90)


	//   ....[0]....
.L_90:
        /*0050*/ 	.word	0x00000220


	//   ....[1]....
        /*0054*/ 	.word	0x000002a0


	//----- nvinfo : EIATTR_CBANK_PARAM_SIZE
	.align		4
.L_91:
        /*0058*/ 	.byte	0x03, 0x19
        /*005a*/ 	.short	0x0014


	//----- nvinfo : EIATTR_PARAM_CBANK
	.align		4
        /*005c*/ 	.byte	0x04, 0x0a
        /*005e*/ 	.short	(.L_93 - .L_92)
	.align		4
.L_92:
        /*0060*/ 	.word	index@(.nv.constant0._Z10sumReduce1IdEvPT_S1_j)
        /*0064*/ 	.short	0x0380
        /*0066*/ 	.short	0x0014


	//----- nvinfo : EIATTR_SW_WAR
	.align		4
.L_93:
        /*0068*/ 	.byte	0x04, 0x36
        /*006a*/ 	.short	(.L_95 - .L_94)
.L_94:
        /*006c*/ 	.word	0x00000008
.L_95:


//--------------------- .nv.info._Z10sumReduce3IfEvPT_S1_j --------------------------
	.section	.nv.info._Z10sumReduce3IfEvPT_S1_j,"",@"SHT_CUDA_INFO"
	.sectionflags	@""
	.align	4


	//----- nvinfo : EIATTR_CUDA_API_VERSION
	.align		4
        /*0000*/ 	.byte	0x04, 0x37
        /*0002*/ 	.short	(.L_97 - .L_96)
.L_96:
        /*0004*/ 	.word	0x00000082


	//----- nvinfo : EIATTR_KPARAM_INFO
	.align		4
.L_97:
        /*0008*/ 	.byte	0x04, 0x17
        /*000a*/ 	.short	(.L_99 - .L_98)
.L_98:
        /*000c*/ 	.word	0x00000000
        /*0010*/ 	.short	0x0002
        /*0012*/ 	.short	0x0010
        /*0014*/ 	.byte	0x00, 0xf0, 0x11, 0x00


	//----- nvinfo : EIATTR_KPARAM_INFO
	.align		4
.L_99:
        /*0018*/ 	.byte	0x04, 0x17
        /*001a*/ 	.short	(.L_101 - .L_100)
.L_100:
        /*001c*/ 	.word	0x00000000
        /*0020*/ 	.short	0x0001
        /*0022*/ 	.short	0x0008
        /*0024*/ 	.byte	0x00, 0xf5, 0x21, 0x00


	//----- nvinfo : EIATTR_KPARAM_INFO
	.align		4
.L_101:
        /*0028*/ 	.byte	0x04, 0x17
        /*002a*/ 	.short	(.L_103 - .L_102)
.L_102:
        /*002c*/ 	.word	0x00000000
        /*0030*/ 	.short	0x0000
        /*0032*/ 	.short	0x0000
        /*0034*/ 	.byte	0x00, 0xf5, 0x21, 0x00


	//----- nvinfo : EIATTR_SPARSE_MMA_MASK
	.align		4
.L_103:
        /*0038*/ 	.byte	0x03, 0x50
        /*003a*/ 	.short	0x0000


	//----- nvinfo : EIATTR_MAXREG_COUNT
	.align		4
        /*003c*/ 	.byte	0x03, 0x1b
        /*003e*/ 	.short	0x00ff


	//----- nvinfo : EIATTR_NUM_BARRIERS
	.align		4
        /*0040*/ 	.byte	0x02, 0x4c
        /*0042*/ 	.byte	0x01
	.zero		1


	//----- nvinfo : EIATTR_MERCURY_ISA_VERSION
	.align		4
        /*0044*/ 	.byte	0x03, 0x5f
        /*0046*/ 	.short	0x0101


	//----- nvinfo : EIATTR_VRC_CTA_INIT_COUNT
	.align		4
        /*0048*/ 	.byte	0x02, 0x4a
	.zero		1
	.zero		1


	//----- nvinfo : EIATTR_EXIT_INSTR_OFFSETS
	.align		4
        /*004c*/ 	.byte	0x04, 0x1c
        /*004e*/ 	.short	(.L_105 - .L_104)


	//   ....[0]....
.L_104:
        /*0050*/ 	.word	0x00000210


	//   ....[1]....
        /*0054*/ 	.word	0x00000290


	//----- nvinfo : EIATTR_CBANK_PARAM_SIZE
	.align		4
.L_105:
        /*0058*/ 	.byte	0x03, 0x19
        /*005a*/ 	.short	0x0014


	//----- nvinfo : EIATTR_PARAM_CBANK
	.align		4
        /*005c*/ 	.byte	0x04, 0x0a
        /*005e*/ 	.short	(.L_107 - .L_106)
	.align		4
.L_106:
        /*0060*/ 	.word	index@(.nv.constant0._Z10sumReduce3IfEvPT_S1_j)
        /*0064*/ 	.short	0x0380
        /*0066*/ 	.short	0x0014


	//----- nvinfo : EIATTR_SW_WAR
	.align		4
.L_107:
        /*0068*/ 	.byte	0x04, 0x36
        /*006a*/ 	.short	(.L_109 - .L_108)
.L_108:
        /*006c*/ 	.word	0x00000008
.L_109:


//--------------------- .nv.info._Z10sumReduce2IfEvPT_S1_j --------------------------
	.section	.nv.info._Z10sumReduce2IfEvPT_S1_j,"",@"SHT_CUDA_INFO"
	.sectionflags	@""
	.align	4


	//----- nvinfo : EIATTR_CUDA_API_VERSION
	.align		4
        /*0000*/ 	.byte	0x04, 0x37
        /*0002*/ 	.short	(.L_111 - .L_110)
.L_110:
        /*0004*/ 	.word	0x00000082


	//----- nvinfo : EIATTR_KPARAM_INFO
	.align		4
.L_111:
        /*0008*/ 	.byte	0x04, 0x17
        /*000a*/ 	.short	(.L_113 - .L_112)
.L_112:
        /*000c*/ 	.word	0x00000000
        /*0010*/ 	.short	0x0002
        /*0012*/ 	.short	0x0010
        /*0014*/ 	.byte	0x00, 0xf0, 0x11, 0x00


	//----- nvinfo : EIATTR_KPARAM_INFO
	.align		4
.L_113:
        /*0018*/ 	.byte	0x04, 0x17
        /*001a*/ 	.short	(.L_115 - .L_114)
.L_114:
        /*001c*/ 	.word	0x00000000
        /*0020*/ 	.short	0x0001
        /*0022*/ 	.short	0x0008
        /*0024*/ 	.byte	0x00, 0xf5, 0x21, 0x00


	//----- nvinfo : EIATTR_KPARAM_INFO
	.align		4
.L_115:
        /*0028*/ 	.byte	0x04, 0x17
        /*002a*/ 	.short	(.L_117 - .L_116)
.L_116:
        /*002c*/ 	.word	0x00000000
        /*0030*/ 	.short	0x0000
        /*0032*/ 	.short	0x0000
        /*0034*/ 	.byte	0x00, 0xf5, 0x21, 0x00


	//----- nvinfo : EIATTR_SPARSE_MMA_MASK
	.align		4
.L_117:
        /*0038*/ 	.byte	0x03, 0x50
        /*003a*/ 	.short	0x0000


	//----- nvinfo : EIATTR_MAXREG_COUNT
	.align		4
        /*003c*/ 	.byte	0x03, 0x1b
        /*003e*/ 	.short	0x00ff


	//----- nvinfo : EIATTR_NUM_BARRIERS
	.align		4
        /*0040*/ 	.byte	0x02, 0x4c
        /*0042*/ 	.byte	0x01
	.zero		1


	//----- nvinfo : EIATTR_MERCURY_ISA_VERSION
	.align		4
        /*0044*/ 	.byte	0x03, 0x5f
        /*0046*/ 	.short	0x0101


	//----- nvinfo : EIATTR_VRC_CTA_INIT_COUNT
	.align		4
        /*0048*/ 	.byte	0x02, 0x4a
	.zero		1
	.zero		1


	//----- nvinfo : EIATTR_EXIT_INSTR_OFFSETS
	.align		4
        /*004c*/ 	.byte	0x04, 0x1c
        /*004e*/ 	.short	(.L_119 - .L_118)


	//   ....[0]....
.L_118:
        /*0050*/ 	.word	0x00000240


	//   ....[1]....
        /*0054*/ 	.word	0x000002c0


	//----- nvinfo : EIATTR_CBANK_PARAM_SIZE
	.align		4
.L_119:
        /*0058*/ 	.byte	0x03, 0x19
        /*005a*/ 	.short	0x0014


	//----- nvinfo : EIATTR_PARAM_CBANK
	.align		4
        /*005c*/ 	.byte	0x04, 0x0a
        /*005e*/ 	.short	(.L_121 - .L_120)
	.align		4
.L_120:
        /*0060*/ 	.word	index@(.nv.constant0._Z10sumReduce2IfEvPT_S1_j)
        /*0064*/ 	.short	0x0380
        /*0066*/ 	.short	0x0014


	//----- nvinfo : EIATTR_SW_WAR
	.align		4
.L_121:
        /*0068*/ 	.byte	0x04, 0x36
        /*006a*/ 	.short	(.L_123 - .L_122)
.L_122:
        /*006c*/ 	.word	0x00000008
.L_123:


//--------------------- .nv.info._Z10sumReduce1IfEvPT_S1_j --------------------------
	.section	.nv.info._Z10sumReduce1IfEvPT_S1_j,"",@"SHT_CUDA_INFO"
	.sectionflags	@""
	.align	4


	//----- nvinfo : EIATTR_CUDA_API_VERSION
	.align		4
        /*0000*/ 	.byte	0x04, 0x37
        /*0002*/ 	.short	(.L_125 - .L_124)
.L_124:
        /*0004*/ 	.word	0x00000082


	//----- nvinfo : EIATTR_KPARAM_INFO
	.align		4
.L_125:
        /*0008*/ 	.byte	0x04, 0x17
        /*000a*/ 	.short	(.L_127 - .L_126)
.L_126:
        /*000c*/ 	.word	0x00000000
        /*0010*/ 	.short	0x0002
        /*0012*/ 	.short	0x0010
        /*0014*/ 	.byte	0x00, 0xf0, 0x11, 0x00


	//----- nvinfo : EIATTR_KPARAM_INFO
	.align		4
.L_127:
        /*0018*/ 	.byte	0x04, 0x17
        /*001a*/ 	.short	(.L_129 - .L_128)
.L_128:
        /*001c*/ 	.word	0x00000000
        /*0020*/ 	.short	0x0001
        /*0022*/ 	.short	0x0008
        /*0024*/ 	.byte	0x00, 0xf5, 0x21, 0x00


	//----- nvinfo : EIATTR_KPARAM_INFO
	.align		4
.L_129:
        /*0028*/ 	.byte	0x04, 0x17
        /*002a*/ 	.short	(.L_131 - .L_130)
.L_130:
        /*002c*/ 	.word	0x00000000
        /*0030*/ 	.short	0x0000
        /*0032*/ 	.short	0x0000
        /*0034*/ 	.byte	0x00, 0xf5, 0x21, 0x00


	//----- nvinfo : EIATTR_SPARSE_MMA_MASK
	.align		4
.L_131:
        /*0038*/ 	.byte	0x03, 0x50
        /*003a*/ 	.short	0x0000


	//----- nvinfo : EIATTR_MAXREG_COUNT
	.align		4
        /*003c*/ 	.byte	0x03, 0x1b
        /*003e*/ 	.short	0x00ff


	//----- nvinfo : EIATTR_NUM_BARRIERS
	.align		4
        /*0040*/ 	.byte	0x02, 0x4c
        /*0042*/ 	.byte	0x01
	.zero		1


	//----- nvinfo : EIATTR_MERCURY_ISA_VERSION
	.align		4
        /*0044*/ 	.byte	0x03, 0x5f
        /*0046*/ 	.short	0x0101


	//----- nvinfo : EIATTR_VRC_CTA_INIT_COUNT
	.align		4
        /*0048*/ 	.byte	0x02, 0x4a
	.zero		1
	.zero		1


	//----- nvinfo : EIATTR_EXIT_INSTR_OFFSETS
	.align		4
        /*004c*/ 	.byte	0x04, 0x1c
        /*004e*/ 	.short	(.L_133 - .L_132)


	//   ....[0]....
.L_132:
        /*0050*/ 	.word	0x00000220


	//   ....[1]....
        /*0054*/ 	.word	0x000002a0


	//----- nvinfo : EIATTR_CBANK_PARAM_SIZE
	.align		4
.L_133:
        /*0058*/ 	.byte	0x03, 0x19
        /*005a*/ 	.short	0x0014


	//----- nvinfo : EIATTR_PARAM_CBANK
	.align		4
        /*005c*/ 	.byte	0x04, 0x0a
        /*005e*/ 	.short	(.L_135 - .L_134)
	.align		4
.L_134:
        /*0060*/ 	.word	index@(.nv.constant0._Z10sumReduce1IfEvPT_S1_j)
        /*0064*/ 	.short	0x0380
        /*0066*/ 	.short	0x0014


	//----- nvinfo : EIATTR_SW_WAR
	.align		4
.L_135:
        /*0068*/ 	.byte	0x04, 0x36
        /*006a*/ 	.short	(.L_137 - .L_136)
.L_136:
        /*006c*/ 	.word	0x00000008
.L_137:


//--------------------- .nv.info._Z10sumReduce3IiEvPT_S1_j --------------------------
	.section	.nv.info._Z10sumReduce3IiEvPT_S1_j,"",@"SHT_CUDA_INFO"
	.sectionflags	@""
	.align	4


	//----- nvinfo : EIATTR_CUDA_API_VERSION
	.align		4
        /*0000*/ 	.byte	0x04, 0x37
        /*0002*/ 	.short	(.L_139 - .L_138)
.L_138:
        /*0004*/ 	.word	0x00000082


	//----- nvinfo : EIATTR_KPARAM_INFO
	.align		4
.L_139:
        /*0008*/ 	.byte	0x04, 0x17
        /*000a*/ 	.short	(.L_141 - .L_140)
.L_140:
        /*000c*/ 	.word	0x00000000
        /*0010*/ 	.short	0x0002
        /*0012*/ 	.short	0x0010
        /*0014*/ 	.byte	0x00, 0xf0, 0x11, 0x00


	//----- nvinfo : EIATTR_KPARAM_INFO
	.align		4
.L_141:
        /*0018*/ 	.byte	0x04, 0x17
        /*001a*/ 	.short	(.L_143 - .L_142)
.L_142:
        /*001c*/ 	.word	0x00000000
        /*0020*/ 	.short	0x0001
        /*0022*/ 	.short	0x0008
        /*0024*/ 	.byte	0x00, 0xf5, 0x21, 0x00


	//----- nvinfo : EIATTR_KPARAM_INFO
	.align		4
.L_143:
        /*0028*/ 	.byte	0x04, 0x17
        /*002a*/ 	.short	(.L_145 - .L_144)
.L_144:
        /*002c*/ 	.word	0x00000000
        /*0030*/ 	.short	0x0000
        /*0032*/ 	.short	0x0000
        /*0034*/ 	.byte	0x00, 0xf5, 0x21, 0x00


	//----- nvinfo : EIATTR_SPARSE_MMA_MASK
	.align		4
.L_145:
        /*0038*/ 	.byte	0x03, 0x50
        /*003a*/ 	.short	0x0000


	//----- nvinfo : EIATTR_MAXREG_COUNT
	.align		4
        /*003c*/ 	.byte	0x03, 0x1b
        /*003e*/ 	.short	0x00ff


	//----- nvinfo : EIATTR_NUM_BARRIERS
	.align		4
        /*0040*/ 	.byte	0x02, 0x4c
        /*0042*/ 	.byte	0x01
	.zero		1


	//----- nvinfo : EIATTR_MERCURY_ISA_VERSION
	.align		4
        /*0044*/ 	.byte	0x03, 0x5f
        /*0046*/ 	.short	0x0101


	//----- nvinfo : EIATTR_VRC_CTA_INIT_COUNT
	.align		4
        /*0048*/ 	.byte	0x02, 0x4a
	.zero		1
	.zero		1


	//----- nvinfo : EIATTR_EXIT_INSTR_OFFSETS
	.align		4
        /*004c*/ 	.byte	0x04, 0x1c
        /*004e*/ 	.short	(.L_147 - .L_146)


	//   ....[0]....
.L_146:
        /*0050*/ 	.word	0x00000210


	//   ....[1]....
        /*0054*/ 	.word	0x00000290


	//----- nvinfo : EIATTR_CBANK_PARAM_SIZE
	.align		4
.L_147:
        /*0058*/ 	.byte	0x03, 0x19
        /*005a*/ 	.short	0x0014


	//----- nvinfo : EIATTR_PARAM_CBANK
	.align		4
        /*005c*/ 	.byte	0x04, 0x0a
        /*005e*/ 	.short	(.L_149 - .L_148)
	.align		4
.L_148:
        /*0060*/ 	.word	index@(.nv.constant0._Z10sumReduce3IiEvPT_S1_j)
        /*0064*/ 	.short	0x0380
        /*0066*/ 	.short	0x0014


	//----- nvinfo : EIATTR_SW_WAR
	.align		4
.L_149:
        /*0068*/ 	.byte	0x04, 0x36
        /*006a*/ 	.short	(.L_151 - .L_150)
.L_150:
        /*006c*/ 	.word	0x00000008
.L_151:


//--------------------- .nv.info._Z10sumReduce2IiEvPT_S1_j --------------------------
	.section	.nv.info._Z10sumReduce2IiEvPT_S1_j,"",@"SHT_CUDA_INFO"
	.sectionflags	@""
	.align	4


	//----- nvinfo : EIATTR_CUDA_API_VERSION
	.align		4
        /*0000*/ 	.byte	0x04, 0x37
        /*0002*/ 	.short	(.L_153 - .L_152)
.L_152:
        /*0004*/ 	.word	0x00000082


	//----- nvinfo : EIATTR_KPARAM_INFO
	.align		4
.L_153:
        /*0008*/ 	.byte	0x04, 0x17
        /*000a*/ 	.short	(.L_155 - .L_154)
.L_154:
        /*000c*/ 	.word	0x00000000
        /*0010*/ 	.short	0x0002
        /*0012*/ 	.short	0x0010
        /*0014*/ 	.byte	0x00, 0xf0, 0x11, 0x00


	//----- nvinfo : EIATTR_KPARAM_INFO
	.align		4
.L_155:
        /*0018*/ 	.byte	0x04, 0x17
        /*001a*/ 	.short	(.L_157 - .L_156)
.L_156:
        /*001c*/ 	.word	0x00000000
        /*0020*/ 	.short	0x0001
        /*0022*/ 	.short	0x0008
        /*0024*/ 	.byte	0x00, 0xf5, 0x21, 0x00


	//----- nvinfo : EIATTR_KPARAM_INFO
	.align		4
.L_157:
        /*0028*/ 	.byte	0x04, 0x17
        /*002a*/ 	.short	(.L_159 - .L_158)
.L_158:
        /*002c*/ 	.word	0x00000000
        /*0030*/ 	.short	0x0000
        /*0032*/ 	.short	0x0000
        /*0034*/ 	.byte	0x00, 0xf5, 0x21, 0x00


	//----- nvinfo : EIATTR_SPARSE_MMA_MASK
	.align		4
.L_159:
        /*0038*/ 	.byte	0x03, 0x50
        /*003a*/ 	.short	0x0000


	//----- nvinfo : EIATTR_MAXREG_COUNT
	.align		4
        /*003c*/ 	.byte	0x03, 0x1b
        /*003e*/ 	.short	0x00ff


	//----- nvinfo : EIATTR_NUM_BARRIERS
	.align		4
        /*0040*/ 	.byte	0x02, 0x4c
        /*0042*/ 	.byte	0x01
	.zero		1


	//----- nvinfo : EIATTR_MERCURY_ISA_VERSION
	.align		4
        /*0044*/ 	.byte	0x03, 0x5f
        /*0046*/ 	.short	0x0101


	//----- nvinfo : EIATTR_VRC_CTA_INIT_COUNT
	.align		4
        /*0048*/ 	.byte	0x02, 0x4a
	.zero		1
	.zero		1


	//----- nvinfo : EIATTR_EXIT_INSTR_OFFSETS
	.align		4
        /*004c*/ 	.byte	0x04, 0x1c
        /*004e*/ 	.short	(.L_161 - .L_160)


	//   ....[0]....
.L_160:
        /*0050*/ 	.word	0x00000240


	//   ....[1]....
        /*0054*/ 	.word	0x000002c0


	//----- nvinfo : EIATTR_CBANK_PARAM_SIZE
	.align		4
.L_161:
        /*0058*/ 	.byte	0x03, 0x19
        /*005a*/ 	.short	0x0014


	//----- nvinfo : EIATTR_PARAM_CBANK
	.align		4
        /*005c*/ 	.byte	0x04, 0x0a
        /*005e*/ 	.short	(.L_163 - .L_162)
	.align		4
.L_162:
        /*0060*/ 	.word	index@(.nv.constant0._Z10sumReduce2IiEvPT_S1_j)
        /*0064*/ 	.short	0x0380
        /*0066*/ 	.short	0x0014


	//----- nvinfo : EIATTR_SW_WAR
	.align		4
.L_163:
        /*0068*/ 	.byte	0x04, 0x36
        /*006a*/ 	.short	(.L_165 - .L_164)
.L_164:
        /*006c*/ 	.word	0x00000008
.L_165:


//--------------------- .nv.info._Z10sumReduce1IiEvPT_S1_j --------------------------
	.section	.nv.info._Z10sumReduce1IiEvPT_S1_j,"",@"SHT_CUDA_INFO"
	.sectionflags	@""
	.align	4


	//----- nvinfo : EIATTR_CUDA_API_VERSION
	.align		4
        /*0000*/ 	.byte	0x04, 0x37
        /*0002*/ 	.short	(.L_167 - .L_166)
.L_166:
        /*0004*/ 	.word	0x00000082


	//----- nvinfo : EIATTR_KPARAM_INFO
	.align		4
.L_167:
        /*0008*/ 	.byte	0x04, 0x17
        /*000a*/ 	.short	(.L_169 - .L_168)
.L_168:
        /*000c*/ 	.word	0x00000000
        /*0010*/ 	.short	0x0002
        /*0012*/ 	.short	0x0010
        /*0014*/ 	.byte	0x00, 0xf0, 0x11, 0x00


	//----- nvinfo : EIATTR_KPARAM_INFO
	.align		4
.L_169:
        /*0018*/ 	.byte	0x04, 0x17
        /*001a*/ 	.short	(.L_171 - .L_170)
.L_170:
        /*001c*/ 	.word	0x00000000
        /*0020*/ 	.short	0x0001
        /*0022*/ 	.short	0x0008
        /*0024*/ 	.byte	0x00, 0xf5, 0x21, 0x00


	//----- nvinfo : EIATTR_KPARAM_INFO
	.align		4
.L_171:
        /*0028*/ 	.byte	0x04, 0x17
        /*002a*/ 	.short	(.L_173 - .L_172)
.L_172:
        /*002c*/ 	.word	0x00000000
        /*0030*/ 	.short	0x0000
        /*0032*/ 	.short	0x0000
        /*0034*/ 	.byte	0x00, 0xf5, 0x21, 0x00


	//----- nvinfo : EIATTR_SPARSE_MMA_MASK
	.align		4
.L_173:
        /*0038*/ 	.byte	0x03, 0x50
        /*003a*/ 	.short	0x0000


	//----- nvinfo : EIATTR_MAXREG_COUNT
	.align		4
        /*003c*/ 	.byte	0x03, 0x1b
        /*003e*/ 	.short	0x00ff


	//----- nvinfo : EIATTR_NUM_BARRIERS
	.align		4
        /*0040*/ 	.byte	0x02, 0x4c
        /*0042*/ 	.byte	0x01
	.zero		1


	//----- nvinfo : EIATTR_MERCURY_ISA_VERSION
	.align		4
        /*0044*/ 	.byte	0x03, 0x5f
        /*0046*/ 	.short	0x0101


	//----- nvinfo : EIATTR_VRC_CTA_INIT_COUNT
	.align		4
        /*0048*/ 	.byte	0x02, 0x4a
	.zero		1
	.zero		1


	//----- nvinfo : EIATTR_EXIT_INSTR_OFFSETS
	.align		4
        /*004c*/ 	.byte	0x04, 0x1c
        /*004e*/ 	.short	(.L_175 - .L_174)


	//   ....[0]....
.L_174:
        /*0050*/ 	.word	0x00000220


	//   ....[1]....
        /*0054*/ 	.word	0x000002a0


	//----- nvinfo : EIATTR_CBANK_PARAM_SIZE
	.align		4
.L_175:
        /*0058*/ 	.byte	0x03, 0x19
        /*005a*/ 	.short	0x0014


	//----- nvinfo : EIATTR_PARAM_CBANK
	.align		4
        /*005c*/ 	.byte	0x04, 0x0a
        /*005e*/ 	.short	(.L_177 - .L_176)
	.align		4
.L_176:
        /*0060*/ 	.word	index@(.nv.constant0._Z10sumReduce1IiEvPT_S1_j)
        /*0064*/ 	.short	0x0380
        /*0066*/ 	.short	0x0014


	//----- nvinfo : EIATTR_SW_WAR
	.align		4
.L_177:
        /*0068*/ 	.byte	0x04, 0x36
        /*006a*/ 	.short	(.L_179 - .L_178)
.L_178:
        /*006c*/ 	.word	0x00000008
.L_179:


//--------------------- .nv.callgraph             --------------------------
	.section	.nv.callgraph,"",@"SHT_CUDA_CALLGRAPH"
	.align	4
	.sectionentsize	8
	.align		4
        /*0000*/ 	.word	0x00000000
	.align		4
        /*0004*/ 	.word	0xffffffff
	.align		4
        /*0008*/ 	.word	0x00000000
	.align		4
        /*000c*/ 	.word	0xfffffffe
	.align		4
        /*0010*/ 	.word	0x00000000
	.align		4
        /*0014*/ 	.word	0xfffffffd
	.align		4
        /*0018*/ 	.word	0x00000000
	.align		4
        /*001c*/ 	.word	0xfffffffc


//--------------------- .text._Z10sumReduce3IdEvPT_S1_j --------------------------
	.section	.text._Z10sumReduce3IdEvPT_S1_j,"ax",@progbits
	.align	128
        .global         _Z10sumReduce3IdEvPT_S1_j
        .type           _Z10sumReduce3IdEvPT_S1_j,@function
        .size           _Z10sumReduce3IdEvPT_S1_j,(.L_x_27 - _Z10sumReduce3IdEvPT_S1_j)
        .other          _Z10sumReduce3IdEvPT_S1_j,@"STO_CUDA_ENTRY STV_DEFAULT"
_Z10sumReduce3IdEvPT_S1_j:
.text._Z10sumReduce3IdEvPT_S1_j:
[----:B------:R-:W-:Y:S01]  /*0000*/  LDC R1, c[0x0][0x37c] ;  /* 0x0000df00ff017b82 */ /* 0x000fe20000000800 */
[----:B------:R-:W0:Y:S01]  /*0010*/  S2R R8, SR_TID.X ;  /* 0x0000000000087919 */ /* 0x000e220000002100 */
[----:B------:R-:W0:Y:S01]  /*0020*/  LDCU UR8, c[0x0][0x360] ;  /* 0x00006c00ff0877ac */ /* 0x000e220008000800 */
[----:B------:R-:W-:Y:S01]  /*0030*/  CS2R R2, SRZ ;  /* 0x0000000000027805 */ /* 0x000fe2000001ff00 */
[----:B------:R-:W0:Y:S01]  /*0040*/  S2R R9, SR_CTAID.X ;  /* 0x0000000000097919 */ /* 0x000e220000002500 */
[----:B------:R-:W1:Y:S01]  /*0050*/  LDCU UR4, c[0x0][0x390] ;  /* 0x00007200ff0477ac */ /* 0x000e620008000800 */
[----:B------:R-:W2:Y:S01]  /*0060*/  LDCU.64 UR6, c[0x0][0x358] ;  /* 0x00006b00ff0677ac */ /* 0x000ea20008000a00 */
[----:B0-----:R-:W-:-:S05]  /*0070*/  IMAD R7, R9, UR8, R8 ;  /* 0x0000000809077c24 */ /* 0x001fca000f8e0208 */
[----:B-1----:R-:W-:-:S13]  /*0080*/  ISETP.GE.U32.AND P0, PT, R7, UR4, PT ;  /* 0x0000000407007c0c */ /* 0x002fda000bf06070 */
[----:B------:R-:W0:Y:S02]  /*0090*/  @!P0 LDC.64 R4, c[0x0][0x380] ;  /* 0x0000e000ff048b82 */ /* 0x000e240000000a00 */
[----:B0-----:R-:W-:-:S05]  /*00a0*/  @!P0 IMAD.WIDE.U32 R4, R7, 0x8, R4 ;  /* 0x0000000807048825 */ /* 0x001fca00078e0004 */
[----:B--2---:R-:W2:Y:S01]  /*00b0*/  @!P0 LDG.E.64 R2, desc[UR6][R4.64] ;  /* 0x0000000604028981 */ /* 0x004ea2000c1e1b00 */
[----:B------:R-:W0:Y:S01]  /*00c0*/  S2UR UR5, SR_CgaCtaId ;  /* 0x00000000000579c3 */ /* 0x000e220000008800 */
[----:B------:R-:W-:Y:S01]  /*00d0*/  IMAD.U32 R0, RZ, RZ, UR8 ;  /* 0x00000008ff007e24 */ /* 0x000fe2000f8e00ff */
[----:B------:R-:W-:Y:S01]  /*00e0*/  UMOV UR4, 0x400 ;  /* 0x0000040000047882 */ /* 0x000fe20000000000 */
[----:B------:R-:W-:-:S03]  /*00f0*/  ISETP.NE.AND P0, PT, R8, RZ, PT ;  /* 0x000000ff0800720c */ /* 0x000fc60003f05270 */
[----:B------:R-:W-:Y:S01]  /*0100*/  ISETP.GE.U32.AND P1, PT, R0, 0x2, PT ;  /* 0x000000020000780c */ /* 0x000fe20003f26070 */
[----:B0-----:R-:W-:-:S06]  /*0110*/  ULEA UR4, UR5, UR4, 0x18 ;  /* 0x0000000405047291 */ /* 0x001fcc000f8ec0ff */
[----:B------:R-:W-:-:S05]  /*0120*/  LEA R7, R8, UR4, 0x3 ;  /* 0x0000000408077c11 */ /* 0x000fca000f8e18ff */
[----:B--2---:R0:W-:Y:S01]  /*0130*/  STS.64 [R7], R2 ;  /* 0x0000000207007388 */ /* 0x0041e20000000a00 */
[----:B------:R-:W-:Y:S06]  /*0140*/  BAR.SYNC.DEFER_BLOCKING 0x0 ;  /* 0x0000000000007b1d */ /* 0x000fec0000010000 */
[----:B------:R-:W-:Y:S05]  /*0150*/  @!P1 BRA `(.L_x_0) ;  /* 0x00000000002c9947 */ /* 0x000fea0003800000 */
.L_x_1:
[----:B------:R-:W-:-:S04]  /*0160*/  SHF.R.U32.HI R10, RZ, 0x1, R0 ;  /* 0x00000001ff0a7819 */ /* 0x000fc80000011600 */
[----:B------:R-:W-:-:S13]  /*0170*/  ISETP.GE.U32.AND P1, PT, R8, R10, PT ;  /* 0x0000000a0800720c */ /* 0x000fda0003f26070 */
[----:B------:R-:W-:Y:S01]  /*0180*/  @!P1 IMAD R6, R10, 0x8, R7 ;  /* 0x000000080a069824 */ /* 0x000fe200078e0207 */
[----:B------:R-:W-:Y:S04]  /*0190*/  @!P1 LDS.64 R4, [R7] ;  /* 0x0000000007049984 */ /* 0x000fe80000000a00 */
[----:B0-----:R-:W0:Y:S02]  /*01a0*/  @!P1 LDS.64 R2, [R6] ;  /* 0x0000000006029984 */ /* 0x001e240000000a00 */
[----:B0-----:R-:W-:-:S07]  /*01b0*/  @!P1 DADD R2, R2, R4 ;  /* 0x0000000002029229 */ /* 0x001fce0000000004 */
[----:B------:R1:W-:Y:S01]  /*01c0*/  @!P1 STS.64 [R7], R2 ;  /* 0x0000000207009388 */ /* 0x0003e20000000a00 */
[----:B------:R-:W-:Y:S01]  /*01d0*/  BAR.SYNC.DEFER_BLOCKING 0x0 ;  /* 0x0000000000007b1d */ /* 0x000fe20000010000 */
[----:B------:R-:W-:Y:S01]  /*01e0*/  ISETP.GT.U32.AND P1, PT, R0, 0x3, PT ;  /* 0x000000030000780c */ /* 0x000fe20003f24070 */
[----:B------:R-:W-:-:S12]  /*01f0*/  IMAD.MOV.U32 R0, RZ, RZ, R10 ;  /* 0x000000ffff007224 */ /* 0x000fd800078e000a */
[----:B-1----:R-:W-:Y:S05]  /*0200*/  @P1 BRA `(.L_x_1) ;  /* 0xfffffffc00d41947 */ /* 0x002fea000383ffff */
.L_x_0:
[----:B------:R-:W-:Y:S05]  /*0210*/  @P0 EXIT ;  /* 0x000000000000094d */ /* 0x000fea0003800000 */
[----:B------:R-:W1:Y:S01]  /*0220*/  S2UR UR5, SR_CgaCtaId ;  /* 0x00000000000579c3 */ /* 0x000e620000008800 */
[----:B------:R-:W-:-:S07]  /*0230*/  UMOV UR4, 0x400 ;  /* 0x0000040000047882 */ /* 0x000fce0000000000 */
[----:B------:R-:W2:Y:S01]  /*0240*/  LDC.64 R4, c[0x0][0x388] ;  /* 0x0000e200ff047b82 */ /* 0x000ea20000000a00 */
[----:B-1----:R-:W-:Y:S01]  /*0250*/  ULEA UR4, UR5, UR4, 0x18 ;  /* 0x0000000405047291 */ /* 0x002fe2000f8ec0ff */
[----:B--2---:R-:W-:-:S08]  /*0260*/  IMAD.WIDE.U32 R4, R9, 0x8, R4 ;  /* 0x0000000809047825 */ /* 0x004fd000078e0004 */
[----:B0-----:R-:W0:Y:S04]  /*0270*/  LDS.64 R2, [UR4] ;  /* 0x00000004ff027984 */ /* 0x001e280008000a00 */
[----:B0-----:R-:W-:Y:S01]  /*0280*/  STG.E.64 desc[UR6][R4.64], R2 ;  /* 0x0000000204007986 */ /* 0x001fe2000c101b06 */
[----:B------:R-:W-:Y:S05]  /*0290*/  EXIT ;  /* 0x000000000000794d */ /* 0x000fea0003800000 */
.L_x_2:
[----:B------:R-:W-:-:S00]  /*02a0*/  BRA `(.L_x_2) ;  /* 0xfffffffc00fc7947 */ /* 0x000fc0000383ffff */
[----:B------:R-:W-:-:S00]  /*02b0*/  NOP ;  /* 0x0000000000007918 */ /* 0x000fc00000000000 */
        /* <DEDUP_REMOVED lines=12> */
.L_x_27:


//--------------------- .text._Z10sumReduce2IdEvPT_S1_j --------------------------
	.section	.text._Z10sumReduce2IdEvPT_S1_j,"ax",@progbits
	.align	128
        .global         _Z10sumReduce2IdEvPT_S1_j
        .type           _Z10sumReduce2IdEvPT_S1_j,@function
        .size           _Z10sumReduce2IdEvPT_S1_j,(.L_x_28 - _Z10sumReduce2IdEvPT_S1_j)
        .other          _Z10sumReduce2IdEvPT_S1_j,@"STO_CUDA_ENTRY STV_DEFAULT"
_Z10sumReduce2IdEvPT_S1_j:
.text._Z10sumReduce2IdEvPT_S1_j:
        /* <DEDUP_REMOVED lines=13> */
[----:B------:R-:W-:Y:S01]  /*00d0*/  UMOV UR4, 0x400 ;  /* 0x0000040000047882 */ /* 0x000fe20000000000 */
[----:B------:R-:W-:Y:S01]  /*00e0*/  UISETP.GE.U32.AND UP0, UPT, UR7, 0x2, UPT ;  /* 0x000000020700788c */ /* 0x000fe2000bf06070 */
[----:B------:R-:W-:Y:S01]  /*00f0*/  ISETP.NE.AND P1, PT, R6, RZ, PT ;  /* 0x000000ff0600720c */ /* 0x000fe20003f25270 */
[----:B0-----:R-:W-:-:S06]  /*0100*/  ULEA UR4, UR5, UR4, 0x18 ;  /* 0x0000000405047291 */ /* 0x001fcc000f8ec0ff */
[----:B------:R-:W-:-:S05]  /*0110*/  LEA R7, R6, UR4, 0x3 ;  /* 0x0000000406077c11 */ /* 0x000fca000f8e18ff */
[----:B--2---:R0:W-:Y:S01]  /*0120*/  STS.64 [R7], R2 ;  /* 0x0000000207007388 */ /* 0x0041e20000000a00 */
[----:B------:R-:W-:Y:S06]  /*0130*/  BAR.SYNC.DEFER_BLOCKING 0x0 ;  /* 0x0000000000007b1d */ /* 0x000fec0000010000 */
[----:B------:R-:W-:Y:S05]  /*0140*/  BRA.U !UP0, `(.L_x_3) ;  /* 0x00000001083c7547 */ /* 0x000fea000b800000 */
[----:B------:R-:W-:-:S05]  /*0150*/  UMOV UR5, 0x1 ;  /* 0x0000000100057882 */ /* 0x000fca0000000000 */
.L_x_4:
[----:B------:R-:W-:-:S04]  /*0160*/  USHF.L.U32 UR6, UR5, 0x1, URZ ;  /* 0x0000000105067899 */ /* 0x000fc800080006ff */
[----:B------:R-:W-:Y:S02]  /*0170*/  UISETP.GE.U32.AND UP0, UPT, UR6, UR7, UPT ;  /* 0x000000070600728c */ /* 0x000fe4000bf06070 */
[----:B01----:R-:W-:-:S05]  /*0180*/  IMAD R7, R6, UR6, RZ ;  /* 0x0000000606077c24 */ /* 0x003fca000f8e02ff */
[----:B------:R-:W-:-:S13]  /*0190*/  ISETP.GE.U32.AND P0, PT, R7, UR7, PT ;  /* 0x0000000707007c0c */ /* 0x000fda000bf06070 */
[C---:B------:R-:W-:Y:S01]  /*01a0*/  @!P0 VIADD R0, R7.reuse, UR5 ;  /* 0x0000000507008c36 */ /* 0x040fe20008000000 */
[----:B------:R-:W-:Y:S01]  /*01b0*/  @!P0 LEA R7, R7, UR4, 0x3 ;  /* 0x0000000407078c11 */ /* 0x000fe2000f8e18ff */
[----:B------:R-:W-:-:S03]  /*01c0*/  UMOV UR5, UR6 ;  /* 0x0000000600057c82 */ /* 0x000fc60008000000 */
[----:B------:R-:W-:Y:S01]  /*01d0*/  @!P0 LEA R0, R0, UR4, 0x3 ;  /* 0x0000000400008c11 */ /* 0x000fe2000f8e18ff */
[----:B------:R-:W-:Y:S04]  /*01e0*/  @!P0 LDS.64 R4, [R7] ;  /* 0x0000000007048984 */ /* 0x000fe80000000a00 */
[----:B------:R-:W0:Y:S02]  /*01f0*/  @!P0 LDS.64 R2, [R0] ;  /* 0x0000000000028984 */ /* 0x000e240000000a00 */
[----:B0-----:R-:W-:-:S07]  /*0200*/  @!P0 DADD R2, R2, R4 ;  /* 0x0000000002028229 */ /* 0x001fce0000000004 */
[----:B------:R1:W-:Y:S01]  /*0210*/  @!P0 STS.64 [R7], R2 ;  /* 0x0000000207008388 */ /* 0x0003e20000000a00 */
[----:B------:R-:W-:Y:S06]  /*0220*/  BAR.SYNC.DEFER_BLOCKING 0x0 ;  /* 0x0000000000007b1d */ /* 0x000fec0000010000 */
[----:B------:R-:W-:Y:S05]  /*0230*/  BRA.U !UP0, `(.L_x_4) ;  /* 0xfffffffd08c87547 */ /* 0x000fea000b83ffff */
.L_x_3:
[----:B------:R-:W-:Y:S05]  /*0240*/  @P1 EXIT ;  /* 0x000000000000194d */ /* 0x000fea0003800000 */
[----:B------:R-:W2:Y:S01]  /*0250*/  S2UR UR5, SR_CgaCtaId ;  /* 0x00000000000579c3 */ /* 0x000ea20000008800 */
[----:B------:R-:W-:-:S07]  /*0260*/  UMOV UR4, 0x400 ;  /* 0x0000040000047882 */ /* 0x000fce0000000000 */
[----:B------:R-:W3:Y:S01]  /*0270*/  LDC.64 R4, c[0x0][0x388] ;  /* 0x0000e200ff047b82 */ /* 0x000ee20000000a00 */
[----:B--2---:R-:W-:Y:S01]  /*0280*/  ULEA UR4, UR5, UR4, 0x18 ;  /* 0x0000000405047291 */ /* 0x004fe2000f8ec0ff */
[----:B---3--:R-:W-:-:S08]  /*0290*/  IMAD.WIDE.U32 R4, R9, 0x8, R4 ;  /* 0x0000000809047825 */ /* 0x008fd000078e0004 */
[----:B01----:R-:W0:Y:S04]  /*02a0*/  LDS.64 R2, [UR4] ;  /* 0x00000004ff027984 */ /* 0x003e280008000a00 */
[----:B0-----:R-:W-:Y:S01]  /*02b0*/  STG.E.64 desc[UR8][R4.64], R2 ;  /* 0x0000000204007986 */ /* 0x001fe2000c101b08 */
[----:B------:R-:W-:Y:S05]  /*02c0*/  EXIT ;  /* 0x000000000000794d */ /* 0x000fea0003800000 */
.L_x_5:
        /* <DEDUP_REMOVED lines=11> */
.L_x_28:


//--------------------- .text._Z10sumReduce1IdEvPT_S1_j --------------------------
	.section	.text._Z10sumReduce1IdEvPT_S1_j,"ax",@progbits
	.align	128
        .global         _Z10sumReduce1IdEvPT_S1_j
        .type           _Z10sumReduce1IdEvPT_S1_j,@function
        .size           _Z10sumReduce1IdEvPT_S1_j,(.L_x_29 - _Z10sumReduce1IdEvPT_S1_j)
        .other          _Z10sumReduce1IdEvPT_S1_j,@"STO_CUDA_ENTRY STV_DEFAULT"
_Z10sumReduce1IdEvPT_S1_j:
.text._Z10sumReduce1IdEvPT_S1_j:
        /* <DEDUP_REMOVED lines=21> */
[----:B------:R-:W-:-:S07]  /*0150*/  IMAD.MOV.U32 R0, RZ, RZ, 0x1 ;  /* 0x00000001ff007424 */ /* 0x000fce00078e00ff */
.L_x_7:
[----:B------:R-:W-:-:S05]  /*0160*/  IMAD.SHL.U32 R10, R0, 0x2, RZ ;  /* 0x00000002000a7824 */ /* 0x000fca00078e00ff */
[----:B0-----:R-:W-:-:S04]  /*0170*/  IADD3 R2, PT, PT, R10, -0x1, RZ ;  /* 0xffffffff0a027810 */ /* 0x001fc80007ffe0ff */
[----:B------:R-:W-:-:S13]  /*0180*/  LOP3.LUT P1, RZ, R2, R9, RZ, 0xc0, !PT ;  /* 0x0000000902ff7212 */ /* 0x000fda000782c0ff */
[----:B------:R-:W-:Y:S01]  /*0190*/  @!P1 IMAD R6, R0, 0x8, R7 ;  /* 0x0000000800069824 */ /* 0x000fe200078e0207 */
[----:B------:R-:W-:Y:S01]  /*01a0*/  @!P1 LDS.64 R4, [R7] ;  /* 0x0000000007049984 */ /* 0x000fe20000000a00 */
[----:B------:R-:W-:-:S03]  /*01b0*/  MOV R0, R10 ;  /* 0x0000000a00007202 */ /* 0x000fc60000000f00 */
[----:B------:R-:W0:Y:S02]  /*01c0*/  @!P1 LDS.64 R2, [R6] ;  /* 0x0000000006029984 */ /* 0x000e240000000a00 */
[----:B0-----:R-:W-:-:S07]  /*01d0*/  @!P1 DADD R2, R2, R4 ;  /* 0x0000000002029229 */ /* 0x001fce0000000004 */
[----:B------:R1:W-:Y:S01]  /*01e0*/  @!P1 STS.64 [R7], R2 ;  /* 0x0000000207009388 */ /* 0x0003e20000000a00 */
[----:B------:R-:W-:Y:S01]  /*01f0*/  BAR.SYNC.DEFER_BLOCKING 0x0 ;  /* 0x0000000000007b1d */ /* 0x000fe20000010000 */
[----:B------:R-:W-:-:S13]  /*0200*/  ISETP.GE.U32.AND P1, PT, R10, UR8, PT ;  /* 0x000000080a007c0c */ /* 0x000fda000bf26070 */
[----:B-1----:R-:W-:Y:S05]  /*0210*/  @!P1 BRA `(.L_x_7) ;  /* 0xfffffffc00d09947 */ /* 0x002fea000383ffff */
.L_x_6:
        /* <DEDUP_REMOVED lines=9> */
.L_x_8:
        /* <DEDUP_REMOVED lines=13> */
.L_x_29:


//--------------------- .text._Z10sumReduce3IfEvPT_S1_j --------------------------
	.section	.text._Z10sumReduce3IfEvPT_S1_j,"ax",@progbits
	.align	128
        .global         _Z10sumReduce3IfEvPT_S1_j
        .type           _Z10sumReduce3IfEvPT_S1_j,@function
        .size           _Z10sumReduce3IfEvPT_S1_j,(.L_x_30 - _Z10sumReduce3IfEvPT_S1_j)
        .other          _Z10sumReduce3IfEvPT_S1_j,@"STO_CUDA_ENTRY STV_DEFAULT"
_Z10sumReduce3IfEvPT_S1_j:
.text._Z10sumReduce3IfEvPT_S1_j:
[----:B------:R-:W-:Y:S01]  /*0000*/  LDC R1, c[0x0][0x37c] ;  /* 0x0000df00ff017b82 */ /* 0x000fe20000000800 */
[----:B------:R-:W0:Y:S01]  /*0010*/  S2R R6, SR_TID.X ;  /* 0x0000000000067919 */ /* 0x000e220000002100 */
[----:B------:R-:W0:Y:S01]  /*0020*/  LDCU UR8, c[0x0][0x360] ;  /* 0x00006c00ff0877ac */ /* 0x000e220008000800 */
[----:B------:R-:W-:Y:S01]  /*0030*/  IMAD.MOV.U32 R4, RZ, RZ, RZ ;  /* 0x000000ffff047224 */ /* 0x000fe200078e00ff */
[----:B------:R-:W0:Y:S01]  /*0040*/  S2R R7, SR_CTAID.X ;  /* 0x0000000000077919 */ /* 0x000e220000002500 */
[----:B------:R-:W1:Y:S01]  /*0050*/  LDCU UR4, c[0x0][0x390] ;  /* 0x00007200ff0477ac */ /* 0x000e620008000800 */
[----:B------:R-:W2:Y:S01]  /*0060*/  LDCU.64 UR6, c[0x0][0x358] ;  /* 0x00006b00ff0677ac */ /* 0x000ea20008000a00 */
[----:B0-----:R-:W-:-:S05]  /*0070*/  IMAD R5, R7, UR8, R6 ;  /* 0x0000000807057c24 */ /* 0x001fca000f8e0206 */
[----:B-1----:R-:W-:-:S13]  /*0080*/  ISETP.GE.U32.AND P0, PT, R5, UR4, PT ;  /* 0x0000000405007c0c */ /* 0x002fda000bf06070 */
[----:B------:R-:W0:Y:S02]  /*0090*/  @!P0 LDC.64 R2, c[0x0][0x380] ;  /* 0x0000e000ff028b82 */ /* 0x000e240000000a00 */
[----:B0-----:R-:W-:-:S05]  /*00a0*/  @!P0 IMAD.WIDE.U32 R2, R5, 0x4, R2 ;  /* 0x0000000405028825 */ /* 0x001fca00078e0002 */
[----:B--2---:R-:W2:Y:S01]  /*00b0*/  @!P0 LDG.E R4, desc[UR6][R2.64] ;  /* 0x0000000602048981 */ /* 0x004ea2000c1e1900 */
[----:B------:R-:W0:Y:S01]  /*00c0*/  S2UR UR5, SR_CgaCtaId ;  /* 0x00000000000579c3 */ /* 0x000e220000008800 */
[----:B------:R-:W-:Y:S01]  /*00d0*/  IMAD.U32 R0, RZ, RZ, UR8 ;  /* 0x00000008ff007e24 */ /* 0x000fe2000f8e00ff */
[----:B------:R-:W-:Y:S01]  /*00e0*/  UMOV UR4, 0x400 ;  /* 0x0000040000047882 */ /* 0x000fe20000000000 */
[----:B------:R-:W-:-:S03]  /*00f0*/  ISETP.NE.AND P0, PT, R6, RZ, PT ;  /* 0x000000ff0600720c */ /* 0x000fc60003f05270 */
[----:B------:R-:W-:Y:S01]  /*0100*/  ISETP.GE.U32.AND P1, PT, R0, 0x2, PT ;  /* 0x000000020000780c */ /* 0x000fe20003f26070 */
[----:B0-----:R-:W-:-:S06]  /*0110*/  ULEA UR4, UR5, UR4, 0x18 ;  /* 0x0000000405047291 */ /* 0x001fcc000f8ec0ff */
[----:B------:R-:W-:-:S05]  /*0120*/  LEA R5, R6, UR4, 0x2 ;  /* 0x0000000406057c11 */ /* 0x000fca000f8e10ff */
[----:B--2---:R0:W-:Y:S01]  /*0130*/  STS [R5], R4 ;  /* 0x0000000405007388 */ /* 0x0041e20000000800 */
[----:B------:R-:W-:Y:S06]  /*0140*/  BAR.SYNC.DEFER_BLOCKING 0x0 ;  /* 0x0000000000007b1d */ /* 0x000fec0000010000 */
[----:B------:R-:W-:Y:S05]  /*0150*/  @!P1 BRA `(.L_x_9) ;  /* 0x00000000002c9947 */ /* 0x000fea0003800000 */
.L_x_10:
[----:B------:R-:W-:-:S04]  /*0160*/  SHF.R.U32.HI R8, RZ, 0x1, R0 ;  /* 0x00000001ff087819 */ /* 0x000fc80000011600 */
[----:B------:R-:W-:-:S13]  /*0170*/  ISETP.GE.U32.AND P1, PT, R6, R8, PT ;  /* 0x000000080600720c */ /* 0x000fda0003f26070 */
[----:B------:R-:W-:Y:S01]  /*0180*/  @!P1 LEA R2, R8, R5, 0x2 ;  /* 0x0000000508029211 */ /* 0x000fe200078e10ff */
[----:B------:R-:W-:Y:S05]  /*0190*/  @!P1 LDS R3, [R5] ;  /* 0x0000000005039984 */ /* 0x000fea0000000800 */
[----:B------:R-:W0:Y:S02]  /*01a0*/  @!P1 LDS R2, [R2] ;  /* 0x0000000002029984 */ /* 0x000e240000000800 */
[----:B0-----:R-:W-:-:S05]  /*01b0*/  @!P1 FADD R4, R2, R3 ;  /* 0x0000000302049221 */ /* 0x001fca0000000000 */
[----:B------:R1:W-:Y:S01]  /*01c0*/  @!P1 STS [R5], R4 ;  /* 0x0000000405009388 */ /* 0x0003e20000000800 */
[----:B------:R-:W-:Y:S01]  /*01d0*/  BAR.SYNC.DEFER_BLOCKING 0x0 ;  /* 0x0000000000007b1d */ /* 0x000fe20000010000 */
[----:B------:R-:W-:Y:S01]  /*01e0*/  ISETP.GT.U32.AND P1, PT, R0, 0x3, PT ;  /* 0x000000030000780c */ /* 0x000fe20003f24070 */
[----:B------:R-:W-:-:S12]  /*01f0*/  IMAD.MOV.U32 R0, RZ, RZ, R8 ;  /* 0x000000ffff007224 */ /* 0x000fd800078e0008 */
[----:B-1----:R-:W-:Y:S05]  /*0200*/  @P1 BRA `(.L_x_10) ;  /* 0xfffffffc00d41947 */ /* 0x002fea000383ffff */
.L_x_9:
[----:B------:R-:W-:Y:S05]  /*0210*/  @P0 EXIT ;  /* 0x000000000000094d */ /* 0x000fea0003800000 */
[----:B------:R-:W1:Y:S01]  /*0220*/  S2UR UR5, SR_CgaCtaId ;  /* 0x00000000000579c3 */ /* 0x000e620000008800 */
[----:B------:R-:W-:-:S07]  /*0230*/  UMOV UR4, 0x400 ;  /* 0x0000040000047882 */ /* 0x000fce0000000000 */
[----:B------:R-:W2:Y:S01]  /*0240*/  LDC.64 R2, c[0x0][0x388] ;  /* 0x0000e200ff027b82 */ /* 0x000ea20000000a00 */
[----:B-1----:R-:W-:Y:S01]  /*0250*/  ULEA UR4, UR5, UR4, 0x18 ;  /* 0x0000000405047291 */ /* 0x002fe2000f8ec0ff */
[----:B--2---:R-:W-:-:S08]  /*0260*/  IMAD.WIDE.U32 R2, R7, 0x4, R2 ;  /* 0x0000000407027825 */ /* 0x004fd000078e0002 */
[----:B0-----:R-:W0:Y:S04]  /*0270*/  LDS R5, [UR4] ;  /* 0x00000004ff057984 */ /* 0x001e280008000800 */
[----:B0-----:R-:W-:Y:S01]  /*0280*/  STG.E desc[UR6][R2.64], R5 ;  /* 0x0000000502007986 */ /* 0x001fe2000c101906 */
[----:B------:R-:W-:Y:S05]  /*0290*/  EXIT ;  /* 0x000000000000794d */ /* 0x000fea0003800000 */
.L_x_11:
        /* <DEDUP_REMOVED lines=14> */
.L_x_30:


//--------------------- .text._Z10sumReduce2IfEvPT_S1_j --------------------------
	.section	.text._Z10sumReduce2IfEvPT_S1_j,"ax",@progbits
	.align	128
        .global         _Z10sumReduce2IfEvPT_S1_j
        .type           _Z10sumReduce2IfEvPT_S1_j,@function
        .size           _Z10sumReduce2IfEvPT_S1_j,(.L_x_31 - _Z10sumReduce2IfEvPT_S1_j)
        .other          _Z10sumReduce2IfEvPT_S1_j,@"STO_CUDA_ENTRY STV_DEFAULT"
_Z10sumReduce2IfEvPT_S1_j:
.text._Z10sumReduce2IfEvPT_S1_j:
        /* <DEDUP_REMOVED lines=13> */
[----:B------:R-:W-:Y:S01]  /*00d0*/  UMOV UR4, 0x400 ;  /* 0x0000040000047882 */ /* 0x000fe20000000000 */
[----:B------:R-:W-:Y:S01]  /*00e0*/  UISETP.GE.U32.AND UP0, UPT, UR7, 0x2, UPT ;  /* 0x000000020700788c */ /* 0x000fe2000bf06070 */
[----:B------:R-:W-:Y:S01]  /*00f0*/  ISETP.NE.AND P1, PT, R4, RZ, PT ;  /* 0x000000ff0400720c */ /* 0x000fe20003f25270 */
[----:B0-----:R-:W-:-:S06]  /*0100*/  ULEA UR4, UR5, UR4, 0x18 ;  /* 0x0000000405047291 */ /* 0x001fcc000f8ec0ff */
[----:B------:R-:W-:-:S05]  /*0110*/  LEA R5, R4, UR4, 0x2 ;  /* 0x0000000404057c11 */ /* 0x000fca000f8e10ff */
[----:B--2---:R0:W-:Y:S01]  /*0120*/  STS [R5], R0 ;  /* 0x0000000005007388 */ /* 0x0041e20000000800 */
[----:B------:R-:W-:Y:S06]  /*0130*/  BAR.SYNC.DEFER_BLOCKING 0x0 ;  /* 0x0000000000007b1d */ /* 0x000fec0000010000 */
[----:B------:R-:W-:Y:S05]  /*0140*/  BRA.U !UP0, `(.L_x_12) ;  /* 0x00000001083c7547 */ /* 0x000fea000b800000 */
[----:B------:R-:W-:-:S05]  /*0150*/  UMOV UR5, 0x1 ;  /* 0x0000000100057882 */ /* 0x000fca0000000000 */
.L_x_13:
[----:B------:R-:W-:-:S04]  /*0160*/  USHF.L.U32 UR6, UR5, 0x1, URZ ;  /* 0x0000000105067899 */ /* 0x000fc800080006ff */
[----:B------:R-:W-:Y:S02]  /*0170*/  UISETP.GE.U32.AND UP0, UPT, UR6, UR7, UPT ;  /* 0x000000070600728c */ /* 0x000fe4000bf06070 */
[----:B-1----:R-:W-:-:S05]  /*0180*/  IMAD R2, R4, UR6, RZ ;  /* 0x0000000604027c24 */ /* 0x002fca000f8e02ff */
[----:B------:R-:W-:-:S13]  /*0190*/  ISETP.GE.U32.AND P0, PT, R2, UR7, PT ;  /* 0x0000000702007c0c */ /* 0x000fda000bf06070 */
[C---:B0-----:R-:W-:Y:S01]  /*01a0*/  @!P0 IADD3 R0, PT, PT, R2.reuse, UR5, RZ ;  /* 0x0000000502008c10 */ /* 0x041fe2000fffe0ff */
[----:B------:R-:W-:Y:S01]  /*01b0*/  UMOV UR5, UR6 ;  /* 0x0000000600057c82 */ /* 0x000fe20008000000 */
[----:B------:R-:W-:Y:S02]  /*01c0*/  @!P0 LEA R2, R2, UR4, 0x2 ;  /* 0x0000000402028c11 */ /* 0x000fe4000f8e10ff */
[----:B------:R-:W-:-:S03]  /*01d0*/  @!P0 LEA R0, R0, UR4, 0x2 ;  /* 0x0000000400008c11 */ /* 0x000fc6000f8e10ff */
[----:B------:R-:W-:Y:S04]  /*01e0*/  @!P0 LDS R3, [R2] ;  /* 0x0000000002038984 */ /* 0x000fe80000000800 */
[----:B------:R-:W0:Y:S02]  /*01f0*/  @!P0 LDS R0, [R0] ;  /* 0x0000000000008984 */ /* 0x000e240000000800 */
[----:B0-----:R-:W-:-:S05]  /*0200*/  @!P0 FADD R3, R0, R3 ;  /* 0x0000000300038221 */ /* 0x001fca0000000000 */
[----:B------:R1:W-:Y:S01]  /*0210*/  @!P0 STS [R2], R3 ;  /* 0x0000000302008388 */ /* 0x0003e20000000800 */
[----:B------:R-:W-:Y:S06]  /*0220*/  BAR.SYNC.DEFER_BLOCKING 0x0 ;  /* 0x0000000000007b1d */ /* 0x000fec0000010000 */
[----:B------:R-:W-:Y:S05]  /*0230*/  BRA.U !UP0, `(.L_x_13) ;  /* 0xfffffffd08c87547 */ /* 0x000fea000b83ffff */
.L_x_12:
[----:B------:R-:W-:Y:S05]  /*0240*/  @P1 EXIT ;  /* 0x000000000000194d */ /* 0x000fea0003800000 */
[----:B------:R-:W2:Y:S01]  /*0250*/  S2UR UR5, SR_CgaCtaId ;  /* 0x00000000000579c3 */ /* 0x000ea20000008800 */
[----:B------:R-:W-:-:S07]  /*0260*/  UMOV UR4, 0x400 ;  /* 0x0000040000047882 */ /* 0x000fce0000000000 */
[----:B-1----:R-:W1:Y:S01]  /*0270*/  LDC.64 R2, c[0x0][0x388] ;  /* 0x0000e200ff027b82 */ /* 0x002e620000000a00 */
[----:B--2---:R-:W-:Y:S01]  /*0280*/  ULEA UR4, UR5, UR4, 0x18 ;  /* 0x0000000405047291 */ /* 0x004fe2000f8ec0ff */
[----:B-1----:R-:W-:-:S08]  /*0290*/  IMAD.WIDE.U32 R2, R7, 0x4, R2 ;  /* 0x0000000407027825 */ /* 0x002fd000078e0002 */
[----:B0-----:R-:W0:Y:S04]  /*02a0*/  LDS R5, [UR4] ;  /* 0x00000004ff057984 */ /* 0x001e280008000800 */
[----:B0-----:R-:W-:Y:S01]  /*02b0*/  STG.E desc[UR8][R2.64], R5 ;  /* 0x0000000502007986 */ /* 0x001fe2000c101908 */
[----:B------:R-:W-:Y:S05]  /*02c0*/  EXIT ;  /* 0x000000000000794d */ /* 0x000fea0003800000 */
.L_x_14:
        /* <DEDUP_REMOVED lines=11> */
.L_x_31:


//--------------------- .text._Z10sumReduce1IfEvPT_S1_j --------------------------
	.section	.text._Z10sumReduce1IfEvPT_S1_j,"ax",@progbits
	.align	128
        .global         _Z10sumReduce1IfEvPT_S1_j
        .type           _Z10sumReduce1IfEvPT_S1_j,@function
        .size           _Z10sumReduce1IfEvPT_S1_j,(.L_x_32 - _Z10sumReduce1IfEvPT_S1_j)
        .other          _Z10sumReduce1IfEvPT_S1_j,@"STO_CUDA_ENTRY STV_DEFAULT"
_Z10sumReduce1IfEvPT_S1_j:
.text._Z10sumReduce1IfEvPT_S1_j:
        /* <DEDUP_REMOVED lines=21> */
[----:B0-----:R-:W-:-:S07]  /*0150*/  IMAD.MOV.U32 R0, RZ, RZ, 0x1 ;  /* 0x00000001ff007424 */ /* 0x001fce00078e00ff */
.L_x_16:
[----:B------:R-:W-:-:S05]  /*0160*/  SHF.L.U32 R8, R0, 0x1, RZ ;  /* 0x0000000100087819 */ /* 0x000fca00000006ff */
[----:B------:R-:W-:-:S05]  /*0170*/  VIADD R2, R8, 0xffffffff ;  /* 0xffffffff08027836 */ /* 0x000fca0000000000 */
[----:B------:R-:W-:-:S13]  /*0180*/  LOP3.LUT P1, RZ, R2, R7, RZ, 0xc0, !PT ;  /* 0x0000000702ff7212 */ /* 0x000fda000782c0ff */
[----:B------:R-:W-:Y:S01]  /*0190*/  @!P1 LEA R2, R0, R5, 0x2 ;  /* 0x0000000500029211 */ /* 0x000fe200078e10ff */
[----:B------:R-:W-:Y:S01]  /*01a0*/  @!P1 LDS R3, [R5] ;  /* 0x0000000005039984 */ /* 0x000fe20000000800 */
[----:B------:R-:W-:-:S04]  /*01b0*/  MOV R0, R8 ;  /* 0x0000000800007202 */ /* 0x000fc80000000f00 */
[----:B------:R-:W0:Y:S02]  /*01c0*/  @!P1 LDS R2, [R2] ;  /* 0x0000000002029984 */ /* 0x000e240000000800 */
[----:B0-----:R-:W-:-:S05]  /*01d0*/  @!P1 FADD R4, R2, R3 ;  /* 0x0000000302049221 */ /* 0x001fca0000000000 */
[----:B------:R1:W-:Y:S01]  /*01e0*/  @!P1 STS [R5], R4 ;  /* 0x0000000405009388 */ /* 0x0003e20000000800 */
[----:B------:R-:W-:Y:S01]  /*01f0*/  BAR.SYNC.DEFER_BLOCKING 0x0 ;  /* 0x0000000000007b1d */ /* 0x000fe20000010000 */
[----:B------:R-:W-:-:S13]  /*0200*/  ISETP.GE.U32.AND P1, PT, R8, UR8, PT ;  /* 0x0000000808007c0c */ /* 0x000fda000bf26070 */
[----:B-1----:R-:W-:Y:S05]  /*0210*/  @!P1 BRA `(.L_x_16) ;  /* 0xfffffffc00d09947 */ /* 0x002fea000383ffff */
.L_x_15:
        /* <DEDUP_REMOVED lines=9> */
.L_x_17:
        /* <DEDUP_REMOVED lines=13> */
.L_x_32:


//--------------------- .text._Z10sumReduce3IiEvPT_S1_j --------------------------
	.section	.text._Z10sumReduce3IiEvPT_S1_j,"ax",@progbits
	.align	128
        .global         _Z10sumReduce3IiEvPT_S1_j
        .type           _Z10sumReduce3IiEvPT_S1_j,@function
        .size           _Z10sumReduce3IiEvPT_S1_j,(.L_x_33 - _Z10sumReduce3IiEvPT_S1_j)
        .other          _Z10sumReduce3IiEvPT_S1_j,@"STO_CUDA_ENTRY STV_DEFAULT"
_Z10sumReduce3IiEvPT_S1_j:
.text._Z10sumReduce3IiEvPT_S1_j:
        /* <DEDUP_REMOVED lines=22> */
.L_x_19:
[----:B------:R-:W-:-:S04]  /*0160*/  SHF.R.U32.HI R8, RZ, 0x1, R0 ;  /* 0x00000001ff087819 */ /* 0x000fc80000011600 */
[----:B------:R-:W-:-:S13]  /*0170*/  ISETP.GE.U32.AND P1, PT, R6, R8, PT ;  /* 0x000000080600720c */ /* 0x000fda0003f26070 */
[----:B------:R-:W-:Y:S01]  /*0180*/  @!P1 LEA R2, R8, R5, 0x2 ;  /* 0x0000000508029211 */ /* 0x000fe200078e10ff */
[----:B------:R-:W-:Y:S05]  /*0190*/  @!P1 LDS R3, [R5] ;  /* 0x0000000005039984 */ /* 0x000fea0000000800 */
[----:B------:R-:W0:Y:S02]  /*01a0*/  @!P1 LDS R2, [R2] ;  /* 0x0000000002029984 */ /* 0x000e240000000800 */
[----:B0-----:R-:W-:-:S05]  /*01b0*/  @!P1 IMAD.IADD R4, R2, 0x1, R3 ;  /* 0x0000000102049824 */ /* 0x001fca00078e0203 */
[----:B------:R1:W-:Y:S01]  /*01c0*/  @!P1 STS [R5], R4 ;  /* 0x0000000405009388 */ /* 0x0003e20000000800 */
[----:B------:R-:W-:Y:S01]  /*01d0*/  BAR.SYNC.DEFER_BLOCKING 0x0 ;  /* 0x0000000000007b1d */ /* 0x000fe20000010000 */
[----:B------:R-:W-:Y:S02]  /*01e0*/  ISETP.GT.U32.AND P1, PT, R0, 0x3, PT ;  /* 0x000000030000780c */ /* 0x000fe40003f24070 */
[----:B------:R-:W-:-:S11]  /*01f0*/  MOV R0, R8 ;  /* 0x0000000800007202 */ /* 0x000fd60000000f00 */
[----:B-1----:R-:W-:Y:S05]  /*0200*/  @P1 BRA `(.L_x_19) ;  /* 0xfffffffc00d41947 */ /* 0x002fea000383ffff */
.L_x_18:
        /* <DEDUP_REMOVED lines=9> */
.L_x_20:
        /* <DEDUP_REMOVED lines=14> */
.L_x_33:


//--------------------- .text._Z10sumReduce2IiEvPT_S1_j --------------------------
	.section	.text._Z10sumReduce2IiEvPT_S1_j,"ax",@progbits
	.align	128
        .global         _Z10sumReduce2IiEvPT_S1_j
        .type           _Z10sumReduce2IiEvPT_S1_j,@function
        .size           _Z10sumReduce2IiEvPT_S1_j,(.L_x_34 - _Z10sumReduce2IiEvPT_S1_j)
        .other          _Z10sumReduce2IiEvPT_S1_j,@"STO_CUDA_ENTRY STV_DEFAULT"
_Z10sumReduce2IiEvPT_S1_j:
.text._Z10sumReduce2IiEvPT_S1_j:
        /* <DEDUP_REMOVED lines=22> */
.L_x_22:
        /* <DEDUP_REMOVED lines=10> */
[----:B0-----:R-:W-:-:S05]  /*0200*/  @!P0 IMAD.IADD R3, R0, 0x1, R3 ;  /* 0x0000000100038824 */ /* 0x001fca00078e0203 */
[----:B------:R1:W-:Y:S01]  /*0210*/  @!P0 STS [R2], R3 ;  /* 0x0000000302008388 */ /* 0x0003e20000000800 */
[----:B------:R-:W-:Y:S06]  /*0220*/  BAR.SYNC.DEFER_BLOCKING 0x0 ;  /* 0x0000000000007b1d */ /* 0x000fec0000010000 */
[----:B------:R-:W-:Y:S05]  /*0230*/  BRA.U !UP0, `(.L_x_22) ;  /* 0xfffffffd08c87547 */ /* 0x000fea000b83ffff */
.L_x_21:
        /* <DEDUP_REMOVED lines=9> */
.L_x_23:
        /* <DEDUP_REMOVED lines=11> */
.L_x_34:


//--------------------- .text._Z10sumReduce1IiEvPT_S1_j --------------------------
	.section	.text._Z10sumReduce1IiEvPT_S1_j,"ax",@progbits
	.align	128
        .global         _Z10sumReduce1IiEvPT_S1_j
        .type           _Z10sumReduce1IiEvPT_S1_j,@function
        .size           _Z10sumReduce1IiEvPT_S1_j,(.L_x_35 - _Z10sumReduce1IiEvPT_S1_j)
        .other          _Z10sumReduce1IiEvPT_S1_j,@"STO_CUDA_ENTRY STV_DEFAULT"
_Z10sumReduce1IiEvPT_S1_j:
.text._Z10sumReduce1IiEvPT_S1_j:
        /* <DEDUP_REMOVED lines=21> */
[----:B0-----:R-:W-:-:S07]  /*0150*/  HFMA2 R0, -RZ, RZ, 0, 5.9604644775390625e-08 ;  /* 0x00000001ff007431 */ /* 0x001fce00000001ff */
.L_x_25:
[----:B------:R-:W-:-:S05]  /*0160*/  IMAD.SHL.U32 R8, R0, 0x2, RZ ;  /* 0x0000000200087824 */ /* 0x000fca00078e00ff */
[----:B------:R-:W-:-:S04]  /*0170*/  IADD3 R2, PT, PT, R8, -0x1, RZ ;  /* 0xffffffff08027810 */ /* 0x000fc80007ffe0ff */
[----:B------:R-:W-:-:S13]  /*0180*/  LOP3.LUT P1, RZ, R2, R7, RZ, 0xc0, !PT ;  /* 0x0000000702ff7212 */ /* 0x000fda000782c0ff */
[----:B------:R-:W-:Y:S01]  /*0190*/  @!P1 IMAD R2, R0, 0x4, R5 ;  /* 0x0000000400029824 */ /* 0x000fe200078e0205 */
[----:B------:R-:W-:Y:S01]  /*01a0*/  @!P1 LDS R3, [R5] ;  /* 0x0000000005039984 */ /* 0x000fe20000000800 */
[----:B------:R-:W-:-:S04]  /*01b0*/  IMAD.MOV.U32 R0, RZ, RZ, R8 ;  /* 0x000000ffff007224 */ /* 0x000fc800078e0008 */
[----:B------:R-:W0:Y:S02]  /*01c0*/  @!P1 LDS R2, [R2] ;  /* 0x0000000002029984 */ /* 0x000e240000000800 */
[----:B0-----:R-:W-:-:S05]  /*01d0*/  @!P1 IADD3 R4, PT, PT, R2, R3, RZ ;  /* 0x0000000302049210 */ /* 0x001fca0007ffe0ff */
[----:B------:R1:W-:Y:S01]  /*01e0*/  @!P1 STS [R5], R4 ;  /* 0x0000000405009388 */ /* 0x0003e20000000800 */
[----:B------:R-:W-:Y:S01]  /*01f0*/  BAR.SYNC.DEFER_BLOCKING 0x0 ;  /* 0x0000000000007b1d */ /* 0x000fe20000010000 */
[----:B------:R-:W-:-:S13]  /*0200*/  ISETP.GE.U32.AND P1, PT, R8, UR8, PT ;  /* 0x0000000808007c0c */ /* 0x000fda000bf26070 */
[----:B-1----:R-:W-:Y:S05]  /*0210*/  @!P1 BRA `(.L_x_25) ;  /* 0xfffffffc00d09947 */ /* 0x002fea000383ffff */
.L_x_24:
        /* <DEDUP_REMOVED lines=9> */
.L_x_26:
        /* <DEDUP_REMOVED lines=13> */
.L_x_35:


//--------------------- .nv.shared._Z10sumReduce3IdEvPT_S1_j --------------------------
	.section	.nv.shared._Z10sumReduce3IdEvPT_S1_j,"aw",@nobits
	.sectionflags	@""
	.align	16
	.zero		1024


//--------------------- .nv.shared.reserved.0     --------------------------
	.section	.nv.shared.reserved.0,"aw",@nobits
	.weak		__nv_reservedSMEM_offset_0_alias
	.size		__nv_reservedSMEM_offset_0_alias, 0, 64
	.other		__nv_reservedSMEM_offset_0_alias,@"STO_CUDA_RESERVED_SHARED STV_DEFAULT"
__nv_reservedSMEM_offset_0_alias:
	.zero		0
	.zero		64


//--------------------- .nv.shared._Z10sumReduce2IdEvPT_S1_j --------------------------
	.section	.nv.shared._Z10sumReduce2IdEvPT_S1_j,"aw",@nobits
	.sectionflags	@""
	.align	16
	.zero		1024


//--------------------- .nv.shared._Z10sumReduce1IdEvPT_S1_j --------------------------
	.section	.nv.shared._Z10sumReduce1IdEvPT_S1_j,"aw",@nobits
	.sectionflags	@""
	.align	16
	.zero		1024


//--------------------- .nv.shared._Z10sumReduce3IfEvPT_S1_j --------------------------
	.section	.nv.shared._Z10sumReduce3IfEvPT_S1_j,"aw",@nobits
	.sectionflags	@""
	.align	16
	.zero		1024


//--------------------- .nv.shared._Z10sumReduce2IfEvPT_S1_j --------------------------
	.section	.nv.shared._Z10sumReduce2IfEvPT_S1_j,"aw",@nobits
	.sectionflags	@""
	.align	16
	.zero		1024


//--------------------- .nv.shared._Z10sumReduce1IfEvPT_S1_j --------------------------
	.section	.nv.shared._Z10sumReduce1IfEvPT_S1_j,"aw",@nobits
	.sectionflags	@""
	.align	16
	.zero		1024


//--------------------- .nv.shared._Z10sumReduce3IiEvPT_S1_j --------------------------
	.section	.nv.shared._Z10sumReduce3IiEvPT_S1_j,"aw",@nobits
	.sectionflags	@""
	.align	16
	.zero		1024


//--------------------- .nv.shared._Z10sumReduce2IiEvPT_S1_j --------------------------
	.section	.nv.shared._Z10sumReduce2IiEvPT_S1_j,"aw",@nobits
	.sectionflags	@""
	.align	16
	.zero		1024


//--------------------- .nv.shared._Z10sumReduce1IiEvPT_S1_j --------------------------
	.section	.nv.shared._Z10sumReduce1IiEvPT_S1_j,"aw",@nobits
	.sectionflags	@""
	.align	16
	.zero		1024


//--------------------- .nv.constant0._Z10sumReduce3IdEvPT_S1_j --------------------------
	.section	.nv.constant0._Z10sumReduce3IdEvPT_S1_j,"a",@progbits
	.sectionflags	@""
	.align	4
.nv.constant0._Z10sumReduce3IdEvPT_S1_j:
	.zero		916


//--------------------- .nv.constant0._Z10sumReduce2IdEvPT_S1_j --------------------------
	.section	.nv.constant0._Z10sumReduce2IdEvPT_S1_j,"a",@progbits
	.sectionflags	@""
	.align	4
.nv.constant0._Z10sumReduce2IdEvPT_S1_j:
	.zero		916


//--------------------- .nv.constant0._Z10sumReduce1IdEvPT_S1_j --------------------------
	.section	.nv.constant0._Z10sumReduce1IdEvPT_S1_j,"a",@progbits
	.sectionflags	@""
	.align	4
.nv.constant0._Z10sumReduce1IdEvPT_S1_j:
	.zero		916


//--------------------- .nv.constant0._Z10sumReduce3IfEvPT_S1_j --------------------------
	.section	.nv.constant0._Z10sumReduce3IfEvPT_S1_j,"a",@progbits
	.sectionflags	@""
	.align	4
.nv.constant0._Z10sumReduce3IfEvPT_S1_j:
	.zero		916


//--------------------- .nv.constant0._Z10sumReduce2IfEvPT_S1_j --------------------------
	.section	.nv.constant0._Z10sumReduce2IfEvPT_S1_j,"a",@progbits
	.sectionflags	@""
	.align	4
.nv.constant0._Z10sumReduce2IfEvPT_S1_j:
	.zero		916


//--------------------- .nv.constant0._Z10sumReduce1IfEvPT_S1_j --------------------------
	.section	.nv.constant0._Z10sumReduce1IfEvPT_S1_j,"a",@progbits
	.sectionflags	@""
	.align	4
.nv.constant0._Z10sumReduce1IfEvPT_S1_j:
	.zero		916


//--------------------- .nv.constant0._Z10sumReduce3IiEvPT_S1_j --------------------------
	.section	.nv.constant0._Z10sumReduce3IiEvPT_S1_j,"a",@progbits
	.sectionflags	@""
	.align	4
.nv.constant0._Z10sumReduce3IiEvPT_S1_j:
	.zero		916


//--------------------- .nv.constant0._Z10sumReduce2IiEvPT_S1_j --------------------------
	.section	.nv.constant0._Z10sumReduce2IiEvPT_S1_j,"a",@progbits
	.sectionflags	@""
	.align	4
.nv.constant0._Z10sumReduce2IiEvPT_S1_j:
	.zero		916


//--------------------- .nv.constant0._Z10sumReduce1IiEvPT_S1_j --------------------------
	.section	.nv.constant0._Z10sumReduce1IiEvPT_S1_j,"a",@progbits
	.sectionflags	@""
	.align	4
.nv.constant0._Z10sumReduce1IiEvPT_S1_j:
	.zero		916


//--------------------- SYMBOLS --------------------------

	.type		.nv.reservedSmem.offset0,@object
	.size		.nv.reservedSmem.offset0,0x4
	.type		.nv.reservedSmem.cap,@object
	.size		.nv.reservedSmem.cap,0x4
